	.target	sm_100a

	.elftype	@"ET_EXEC"


//--------------------- .note.nv.tkinfo           --------------------------
	.section	.note.nv.tkinfo,"",@"SHT_NOTE"
	.sectionflags	@"SHF_NOTE_NV_TKINFO"
	.tkinfo
        /*0018*/ 	.word	0x00000002
        /*0030*/ 	.string	""
        /*0030*/ 	.string	"ptxas"
        /*0030*/ 	.string	"Cuda compilation tools, release 13.0, V13.0.88"
        /*0030*/ 	.string	"Build cuda_13.0.r13.0/compiler.36424714_0"
        /*0030*/ 	.string	"-arch sm_100a -m 64 "



//--------------------- .note.nv.cuinfo           --------------------------
	.section	.note.nv.cuinfo,"",@"SHT_NOTE"
	.sectionflags	@"SHF_NOTE_NV_CUINFO"
        /*0018*/ 	.short	0x0002
        /*001a*/ 	.short	0x0064
        /*001c*/ 	.short	0x0082
	.zero		2


//--------------------- .nv.info                  --------------------------
	.section	.nv.info,"",@"SHT_CUDA_INFO"
	.align	4


	//----- nvinfo : EIATTR_REGCOUNT
	.align		4
        /*0000*/ 	.byte	0x04, 0x2f
        /*0002*/ 	.short	(.L_19 - .L_18)
	.align		4
.L_18:
        /*0004*/ 	.word	index@(_ZN7cutlass13device_kernelINS_4gemm6kernel13GemmUniversalIN4cute5tupleIJiiiiEEENS1_10collective13CollectiveMmaINS1_35MainloopSm100TmaUmmaWarpSpecializedILi2ELi2ELi4ENS5_IJNS4_1CILi8EEENSA_ILi1EEESC_EEEEENS5_IJNSA_ILi128EEENSA_ILi256EEESF_EEEfNS5_IJlSC_lEEEfSI_NS4_8TiledMMAINS4_8MMA_AtomIJNS4_23SM100_MMA_TF32_2x1SM_SSINS_10tfloat32_tESM_fLi128ELi256ELNS4_4UMMA5MajorE0ELSO_0ELNSN_7ScaleInE0ELSP_0EEEEEENS4_6LayoutINS5_IJSC_SC_SC_EEENS5_IJNSA_ILi0EEESU_SU_EEEEENS5_IJNS4_10UnderscoreESX_SX_EEEEENS4_18SM100_TMA_2SM_LOADENS4_14ComposedLayoutINS4_7SwizzleILi3ELi4ELi3EEENS4_18smem_ptr_flag_bitsILi32EEENSS_INS5_IJSB_NSA_ILi32EEEEEENS5_IJS16_SC_EEEEEEEvNS4_8identityENS4_28SM100_TMA_2SM_LOAD_MULTICASTES1A_vS1B_EENS_8epilogue10collective18CollectiveEpilogueINS1E_23Sm100TmaWarpSpecializedILi4ELi2ELi16ELb1ELb0EEEJNS5_IJNSA_ILi64EEESG_SF_EEENS5_IJNSS_IS1J_SC_EENSS_INS5_IJNSA_ILi16EEENSA_ILi2EEEEEENS5_IJSC_SF_EEEEEEEEfSI_fSI_NS1E_6fusion15FusionCallbacksIS1I_NS1S_17LinearCombinationIffffLNS_15FloatRoundStyleE2EEES1K_S1R_JEEENS4_5SM1004TMEM4LOAD26SM100_TMEM_LOAD_32dp32b16xENS4_13SM90_TMA_LOADENS11_INS12_ILi2ELi4ELi3EEES15_NSS_INS5_IJSB_S1M_EEENS5_IJS1M_SC_EEEEEEENS4_39AutoVectorizingCopyWithAssumedAlignmentILi128EEENS4_14SM90_TMA_STOREES27_S29_S29_EEEvvEEEEvNT_6ParamsE)
        /*0008*/ 	.word	0x0000004d


	//----- nvinfo : EIATTR_FRAME_SIZE
	.align		4
.L_19:
        /*000c*/ 	.byte	0x04, 0x11
        /*000e*/ 	.short	(.L_21 - .L_20)
	.align		4
.L_20:
        /*0010*/ 	.word	index@($__internal_2_$__cuda_sm10x_tcgen05_guardrail_trap_unallocated_columns_being_dealloced)
        /*0014*/ 	.word	0x00000000


	//----- nvinfo : EIATTR_FRAME_SIZE
	.align		4
.L_21:
        /*0018*/ 	.byte	0x04, 0x11
        /*001a*/ 	.short	(.L_23 - .L_22)
	.align		4
.L_22:
        /*001c*/ 	.word	index@($__internal_1_$__cuda_sm10x_tcgen05_guardrail_trap_phase_invalid_during_alloc)
        /*0020*/ 	.word	0x00000000


	//----- nvinfo : EIATTR_FRAME_SIZE
	.align		4
.L_23:
        /*0024*/ 	.byte	0x04, 0x11
        /*0026*/ 	.short	(.L_25 - .L_24)
	.align		4
.L_24:
        /*0028*/ 	.word	index@($__internal_0_$__cuda_sm10x_tcgen05_guardrail_trap_col_being_dealloced_not_returned_by_alloc)
        /*002c*/ 	.word	0x00000000


	//----- nvinfo : EIATTR_FRAME_SIZE
	.align		4
.L_25:
        /*0030*/ 	.byte	0x04, 0x11
        /*0032*/ 	.short	(.L_27 - .L_26)
	.align		4
.L_26:
        /*0034*/ 	.word	index@(_ZN7cutlass13device_kernelINS_4gemm6kernel13GemmUniversalIN4cute5tupleIJiiiiEEENS1_10collective13CollectiveMmaINS1_35MainloopSm100TmaUmmaWarpSpecializedILi2ELi2ELi4ENS5_IJNS4_1CILi8EEENSA_ILi1EEESC_EEEEENS5_IJNSA_ILi128EEENSA_ILi256EEESF_EEEfNS5_IJlSC_lEEEfSI_NS4_8TiledMMAINS4_8MMA_AtomIJNS4_23SM100_MMA_TF32_2x1SM_SSINS_10tfloat32_tESM_fLi128ELi256ELNS4_4UMMA5MajorE0ELSO_0ELNSN_7ScaleInE0ELSP_0EEEEEENS4_6LayoutINS5_IJSC_SC_SC_EEENS5_IJNSA_ILi0EEESU_SU_EEEEENS5_IJNS4_10UnderscoreESX_SX_EEEEENS4_18SM100_TMA_2SM_LOADENS4_14ComposedLayoutINS4_7SwizzleILi3ELi4ELi3EEENS4_18smem_ptr_flag_bitsILi32EEENSS_INS5_IJSB_NSA_ILi32EEEEEENS5_IJS16_SC_EEEEEEEvNS4_8identityENS4_28SM100_TMA_2SM_LOAD_MULTICASTES1A_vS1B_EENS_8epilogue10collective18CollectiveEpilogueINS1E_23Sm100TmaWarpSpecializedILi4ELi2ELi16ELb1ELb0EEEJNS5_IJNSA_ILi64EEESG_SF_EEENS5_IJNSS_IS1J_SC_EENSS_INS5_IJNSA_ILi16EEENSA_ILi2EEEEEENS5_IJSC_SF_EEEEEEEEfSI_fSI_NS1E_6fusion15FusionCallbacksIS1I_NS1S_17LinearCombinationIffffLNS_15FloatRoundStyleE2EEES1K_S1R_JEEENS4_5SM1004TMEM4LOAD26SM100_TMEM_LOAD_32dp32b16xENS4_13SM90_TMA_LOADENS11_INS12_ILi2ELi4ELi3EEES15_NSS_INS5_IJSB_S1M_EEENS5_IJS1M_SC_EEEEEEENS4_39AutoVectorizingCopyWithAssumedAlignmentILi128EEENS4_14SM90_TMA_STOREES27_S29_S29_EEEvvEEEEvNT_6ParamsE)
        /*0038*/ 	.word	0x00000000


	//----- nvinfo : EIATTR_MIN_STACK_SIZE
	.align		4
.L_27:
        /*003c*/ 	.byte	0x04, 0x12
        /*003e*/ 	.short	(.L_29 - .L_28)
	.align		4
.L_28:
        /*0040*/ 	.word	index@(_ZN7cutlass13device_kernelINS_4gemm6kernel13GemmUniversalIN4cute5tupleIJiiiiEEENS1_10collective13CollectiveMmaINS1_35MainloopSm100TmaUmmaWarpSpecializedILi2ELi2ELi4ENS5_IJNS4_1CILi8EEENSA_ILi1EEESC_EEEEENS5_IJNSA_ILi128EEENSA_ILi256EEESF_EEEfNS5_IJlSC_lEEEfSI_NS4_8TiledMMAINS4_8MMA_AtomIJNS4_23SM100_MMA_TF32_2x1SM_SSINS_10tfloat32_tESM_fLi128ELi256ELNS4_4UMMA5MajorE0ELSO_0ELNSN_7ScaleInE0ELSP_0EEEEEENS4_6LayoutINS5_IJSC_SC_SC_EEENS5_IJNSA_ILi0EEESU_SU_EEEEENS5_IJNS4_10UnderscoreESX_SX_EEEEENS4_18SM100_TMA_2SM_LOADENS4_14ComposedLayoutINS4_7SwizzleILi3ELi4ELi3EEENS4_18smem_ptr_flag_bitsILi32EEENSS_INS5_IJSB_NSA_ILi32EEEEEENS5_IJS16_SC_EEEEEEEvNS4_8identityENS4_28SM100_TMA_2SM_LOAD_MULTICASTES1A_vS1B_EENS_8epilogue10collective18CollectiveEpilogueINS1E_23Sm100TmaWarpSpecializedILi4ELi2ELi16ELb1ELb0EEEJNS5_IJNSA_ILi64EEESG_SF_EEENS5_IJNSS_IS1J_SC_EENSS_INS5_IJNSA_ILi16EEENSA_ILi2EEEEEENS5_IJSC_SF_EEEEEEEEfSI_fSI_NS1E_6fusion15FusionCallbacksIS1I_NS1S_17LinearCombinationIffffLNS_15FloatRoundStyleE2EEES1K_S1R_JEEENS4_5SM1004TMEM4LOAD26SM100_TMEM_LOAD_32dp32b16xENS4_13SM90_TMA_LOADENS11_INS12_ILi2ELi4ELi3EEES15_NSS_INS5_IJSB_S1M_EEENS5_IJS1M_SC_EEEEEEENS4_39AutoVectorizingCopyWithAssumedAlignmentILi128EEENS4_14SM90_TMA_STOREES27_S29_S29_EEEvvEEEEvNT_6ParamsE)
        /*0044*/ 	.word	0x00000000
.L_29:


//--------------------- .nv.compat                --------------------------
	.section	.nv.compat,"",@"SHT_CUDA_COMPAT_INFO"
	.align	4
        /*0000*/ 	.byte	0x02, 0x09, 0x01, 0x00, 0x02, 0x02, 0x02, 0x00, 0x02, 0x05, 0x05, 0x00, 0x03, 0x07, 0x01, 0x01
        /*0010*/ 	.byte	0x02, 0x03, 0x01, 0x00, 0x02, 0x06, 0x01, 0x00, 0x04, 0x0b, 0x08, 0x00, 0x09, 0x00, 0x00, 0x00
        /*0020*/ 	.byte	0x00, 0x00, 0x00, 0x00


//--------------------- .nv.info._ZN7cutlass13device_kernelINS_4gemm6kernel13GemmUniversalIN4cute5tupleIJiiiiEEENS1_10collective13CollectiveMmaINS1_35MainloopSm100TmaUmmaWarpSpecializedILi2ELi2ELi4ENS5_IJNS4_1CILi8EEENSA_ILi1EEESC_EEEEENS5_IJNSA_ILi128EEENSA_ILi256EEESF_EEEfNS5_IJlSC_lEEEfSI_NS4_8TiledMMAINS4_8MMA_AtomIJNS4_23SM100_MMA_TF32_2x1SM_SSINS_10tfloat32_tESM_fLi128ELi256ELNS4_4UMMA5MajorE0ELSO_0ELNSN_7ScaleInE0ELSP_0EEEEEENS4_6LayoutINS5_IJSC_SC_SC_EEENS5_IJNSA_ILi0EEESU_SU_EEEEENS5_IJNS4_10UnderscoreESX_SX_EEEEENS4_18SM100_TMA_2SM_LOADENS4_14ComposedLayoutINS4_7SwizzleILi3ELi4ELi3EEENS4_18smem_ptr_flag_bitsILi32EEENSS_INS5_IJSB_NSA_ILi32EEEEEENS5_IJS16_SC_EEEEEEEvNS4_8identityENS4_28SM100_TMA_2SM_LOAD_MULTICASTES1A_vS1B_EENS_8epilogue10collective18CollectiveEpilogueINS1E_23Sm100TmaWarpSpecializedILi4ELi2ELi16ELb1ELb0EEEJNS5_IJNSA_ILi64EEESG_SF_EEENS5_IJNSS_IS1J_SC_EENSS_INS5_IJNSA_ILi16EEENSA_ILi2EEEEEENS5_IJSC_SF_EEEEEEEEfSI_fSI_NS1E_6fusion15FusionCallbacksIS1I_NS1S_17LinearCombinationIffffLNS_15FloatRoundStyleE2EEES1K_S1R_JEEENS4_5SM1004TMEM4LOAD26SM100_TMEM_LOAD_32dp32b16xENS4_13SM90_TMA_LOADENS11_INS12_ILi2ELi4ELi3EEES15_NSS_INS5_IJSB_S1M_EEENS5_IJS1M_SC_EEEEEEENS4_39AutoVectorizingCopyWithAssumedAlignmentILi128EEENS4_14SM90_TMA_STOREES27_S29_S29_EEEvvEEEEvNT_6ParamsE --------------------------
	.section	.nv.info._ZN7cutlass13device_kernelINS_4gemm6kernel13GemmUniversalIN4cute5tupleIJiiiiEEENS1_10collective13CollectiveMmaINS1_35MainloopSm100TmaUmmaWarpSpecializedILi2ELi2ELi4ENS5_IJNS4_1CILi8EEENSA_ILi1EEESC_EEEEENS5_IJNSA_ILi128EEENSA_ILi256EEESF_EEEfNS5_IJlSC_lEEEfSI_NS4_8TiledMMAINS4_8MMA_AtomIJNS4_23SM100_MMA_TF32_2x1SM_SSINS_10tfloat32_tESM_fLi128ELi256ELNS4_4UMMA5MajorE0ELSO_0ELNSN_7ScaleInE0ELSP_0EEEEEENS4_6LayoutINS5_IJSC_SC_SC_EEENS5_IJNSA_ILi0EEESU_SU_EEEEENS5_IJNS4_10UnderscoreESX_SX_EEEEENS4_18SM100_TMA_2SM_LOADENS4_14ComposedLayoutINS4_7SwizzleILi3ELi4ELi3EEENS4_18smem_ptr_flag_bitsILi32EEENSS_INS5_IJSB_NSA_ILi32EEEEEENS5_IJS16_SC_EEEEEEEvNS4_8identityENS4_28SM100_TMA_2SM_LOAD_MULTICASTES1A_vS1B_EENS_8epilogue10collective18CollectiveEpilogueINS1E_23Sm100TmaWarpSpecializedILi4ELi2ELi16ELb1ELb0EEEJNS5_IJNSA_ILi64EEESG_SF_EEENS5_IJNSS_IS1J_SC_EENSS_INS5_IJNSA_ILi16EEENSA_ILi2EEEEEENS5_IJSC_SF_EEEEEEEEfSI_fSI_NS1E_6fusion15FusionCallbacksIS1I_NS1S_17LinearCombinationIffffLNS_15FloatRoundStyleE2EEES1K_S1R_JEEENS4_5SM1004TMEM4LOAD26SM100_TMEM_LOAD_32dp32b16xENS4_13SM90_TMA_LOADENS11_INS12_ILi2ELi4ELi3EEES15_NSS_INS5_IJSB_S1M_EEENS5_IJS1M_SC_EEEEEEENS4_39AutoVectorizingCopyWithAssumedAlignmentILi128EEENS4_14SM90_TMA_STOREES27_S29_S29_EEEvvEEEEvNT_6ParamsE,"",@"SHT_CUDA_INFO"
	.sectionflags	@""
	.align	4


	//----- nvinfo : EIATTR_CUDA_API_VERSION
	.align		4
        /*0000*/ 	.byte	0x04, 0x37
        /*0002*/ 	.short	(.L_31 - .L_30)
.L_30:
        /*0004*/ 	.word	0x00000082


	//----- nvinfo : EIATTR_KPARAM_INFO
	.align		4
.L_31:
        /*0008*/ 	.byte	0x04, 0x17
        /*000a*/ 	.short	(.L_33 - .L_32)
.L_32:
        /*000c*/ 	.word	0x00000000
        /*0010*/ 	.short	0x0000
        /*0012*/ 	.short	0x0000
        /*0014*/ 	.byte	0x00, 0xf0, 0x01, 0x20


	//----- nvinfo : EIATTR_AT_ENTRY_FRAGMENTS
	.align		4
.L_33:
        /*0018*/ 	.byte	0x04, 0x4f
        /*001a*/ 	.short	(.L_35 - .L_34)


	//   ....[0]....
.L_34:
        /*001c*/ 	.word	0x00000007


	//----- nvinfo : EIATTR_RESERVED_SMEM_USED
	.align		4
.L_35:
        /*0020*/ 	.byte	0x01, 0x41
	.zero		2


	//----- nvinfo : EIATTR_SPARSE_MMA_MASK
	.align		4
        /*0024*/ 	.byte	0x03, 0x50
        /*0026*/ 	.short	0x0000


	//----- nvinfo : EIATTR_TCGEN05_2CTA_USED
	.align		4
        /*0028*/ 	.byte	0x01, 0x52
	.zero		2


	//----- nvinfo : EIATTR_MAXREG_COUNT
	.align		4
        /*002c*/ 	.byte	0x03, 0x1b
        /*002e*/ 	.short	0x00ff


	//----- nvinfo : EIATTR_NUM_BARRIERS
	.align		4
        /*0030*/ 	.byte	0x02, 0x4c
        /*0032*/ 	.byte	0x07
	.zero		1


	//----- nvinfo : EIATTR_EXTERNS
	.align		4
        /*0034*/ 	.byte	0x04, 0x0f
        /*0036*/ 	.short	(.L_37 - .L_36)


	//   ....[0]....
	.align		4
.L_36:
        /*0038*/ 	.word	index@(__assertfail)


	//----- nvinfo : EIATTR_MERCURY_ISA_VERSION
	.align		4
.L_37:
        /*003c*/ 	.byte	0x03, 0x5f
        /*003e*/ 	.short	0x0101


	//----- nvinfo : EIATTR_INT_WARP_WIDE_INSTR_OFFSETS
	.align		4
        /*0040*/ 	.byte	0x04, 0x31
        /*0042*/ 	.short	(.L_39 - .L_38)


	//   ....[0]....
.L_38:
        /*0044*/ 	.word	0x00000d60


	//   ....[1]....
        /*0048*/ 	.word	0x00000e00


	//   ....[2]....
        /*004c*/ 	.word	0x00004d00


	//   ....[3]....
        /*0050*/ 	.word	0x00004d30


	//   ....[4]....
        /*0054*/ 	.word	0x00004d50


	//   ....[5]....
        /*0058*/ 	.word	0x00005900


	//   ....[6]....
        /*005c*/ 	.word	0x000059a0


	//   ....[7]....
        /*0060*/ 	.word	0x00005a50


	//   ....[8]....
        /*0064*/ 	.word	0x00005ad0


	//   ....[9]....
        /*0068*/ 	.word	0x00005b80


	//   ....[10]....
        /*006c*/ 	.word	0x00005c50


	//   ....[11]....
        /*0070*/ 	.word	0x00005cc0


	//   ....[12]....
        /*0074*/ 	.word	0x00005d70


	//   ....[13]....
        /*0078*/ 	.word	0x00005e40


	//   ....[14]....
        /*007c*/ 	.word	0x00005eb0


	//   ....[15]....
        /*0080*/ 	.word	0x00005f70


	//   ....[16]....
        /*0084*/ 	.word	0x00006030


	//   ....[17]....
        /*0088*/ 	.word	0x000060b0


	//   ....[18]....
        /*008c*/ 	.word	0x00006160


	//   ....[19]....
        /*0090*/ 	.word	0x00006230


	//   ....[20]....
        /*0094*/ 	.word	0x000062a0


	//   ....[21]....
        /*0098*/ 	.word	0x00006350


	//   ....[22]....
        /*009c*/ 	.word	0x00006420


	//   ....[23]....
        /*00a0*/ 	.word	0x00006490


	//   ....[24]....
        /*00a4*/ 	.word	0x00006550


	//   ....[25]....
        /*00a8*/ 	.word	0x00006620


	//   ....[26]....
        /*00ac*/ 	.word	0x000066b0


	//   ....[27]....
        /*00b0*/ 	.word	0x00006780


	//   ....[28]....
        /*00b4*/ 	.word	0x00006890


	//----- nvinfo : EIATTR_COOP_GROUP_MASK_REGIDS
	.align		4
.L_39:
        /*00b8*/ 	.byte	0x04, 0x29
        /*00ba*/ 	.short	(.L_41 - .L_40)


	//   ....[0]....
.L_40:
        /*00bc*/ 	.word	0xffffffff


	//   ....[1]....
        /*00c0*/ 	.word	0xffffffff


	//   ....[2]....
        /*00c4*/ 	.word	0xffffffff


	//   ....[3]....
        /*00c8*/ 	.word	0xffffffff


	//   ....[4]....
        /*00cc*/ 	.word	0xffffffff


	//   ....[5]....
        /*00d0*/ 	.word	0xffffffff


	//   ....[6]....
        /*00d4*/ 	.word	0xffffffff


	//   ....[7]....
        /*00d8*/ 	.word	0xffffffff


	//   ....[8]....
        /*00dc*/ 	.word	0xffffffff


	//   ....[9]....
        /*00e0*/ 	.word	0xffffffff


	//   ....[10]....
        /*00e4*/ 	.word	0xffffffff


	//   ....[11]....
        /*00e8*/ 	.word	0xffffffff


	//   ....[12]....
        /*00ec*/ 	.word	0xffffffff


	//   ....[13]....
        /*00f0*/ 	.word	0xffffffff


	//----- nvinfo : EIATTR_COOP_GROUP_INSTR_OFFSETS
	.align		4
.L_41:
        /*00f4*/ 	.byte	0x04, 0x28
        /*00f6*/ 	.short	(.L_43 - .L_42)


	//   ....[0]....
.L_42:
        /*00f8*/ 	.word	0x000000c0


	//   ....[1]....
        /*00fc*/ 	.word	0x00000540


	//   ....[2]....
        /*0100*/ 	.word	0x000006d0


	//   ....[3]....
        /*0104*/ 	.word	0x00000860


	//   ....[4]....
        /*0108*/ 	.word	0x00000950


	//   ....[5]....
        /*010c*/ 	.word	0x00000ab0


	//   ....[6]....
        /*0110*/ 	.word	0x00000c40


	//   ....[7]....
        /*0114*/ 	.word	0x00000e80


	//   ....[8]....
        /*0118*/ 	.word	0x00002760


	//   ....[9]....
        /*011c*/ 	.word	0x00003510


	//   ....[10]....
        /*0120*/ 	.word	0x00003a20


	//   ....[11]....
        /*0124*/ 	.word	0x00003cd0


	//   ....[12]....
        /*0128*/ 	.word	0x00004bf0


	//   ....[13]....
        /*012c*/ 	.word	0x00004e10


	//----- nvinfo : EIATTR_VRC_CTA_INIT_COUNT
	.align		4
.L_43:
        /*0130*/ 	.byte	0x02, 0x4a
        /*0132*/ 	.byte	0x80
	.zero		1


	//----- nvinfo : EIATTR_SYSCALL_OFFSETS
	.align		4
        /*0134*/ 	.byte	0x04, 0x46
        /*0136*/ 	.short	(.L_45 - .L_44)


	//   ....[0]....
.L_44:
        /*0138*/ 	.word	0x00007440


	//   ....[1]....
        /*013c*/ 	.word	0x00007530


	//   ....[2]....
        /*0140*/ 	.word	0x00007cf0


	//   ....[3]....
        /*0144*/ 	.word	0x000084b0


	//   ....[4]....
        /*0148*/ 	.word	0x00008c50


	//   ....[5]....
        /*014c*/ 	.word	0x00009440


	//   ....[6]....
        /*0150*/ 	.word	0x00009c30


	//   ....[7]....
        /*0154*/ 	.word	0x0000a440


	//   ....[8]....
        /*0158*/ 	.word	0x0000ac30


	//   ....[9]....
        /*015c*/ 	.word	0x0000b3d0


	//----- nvinfo : EIATTR_MBARRIER_INSTR_OFFSETS
	.align		4
.L_45:
        /*0160*/ 	.byte	0x04, 0x39
        /*0162*/ 	.short	(.L_47 - .L_46)


	//   ....[0]....
.L_46:
        /*0164*/ 	.word	0x00000680
        /*0168*/ 	.word	0x000000ff
        /*016c*/ 	.word	0x00000000
        /*0170*/ 	.short	0x0100
        /*0172*/ 	.byte	0x04
	.zero		1


	//   ....[1]....
        /*0174*/ 	.word	0x00000690
        /*0178*/ 	.word	0x000000ff
        /*017c*/ 	.word	0x00000010
        /*0180*/ 	.short	0x0100
        /*0182*/ 	.byte	0x04
	.zero		1


	//   ....[2]....
        /*0184*/ 	.word	0x000006a0
        /*0188*/ 	.word	0x000000ff
        /*018c*/ 	.word	0x00000008
        /*0190*/ 	.short	0x0100
        /*0192*/ 	.byte	0x04
	.zero		1


	//   ....[3]....
        /*0194*/ 	.word	0x000006b0
        /*0198*/ 	.word	0x000000ff
        /*019c*/ 	.word	0x00000018
        /*01a0*/ 	.short	0x0100
        /*01a2*/ 	.byte	0x04
	.zero		1


	//   ....[4]....
        /*01a4*/ 	.word	0x000007d0
        /*01a8*/ 	.word	0x000000ff
        /*01ac*/ 	.word	0x00000020
        /*01b0*/ 	.short	0x0100
        /*01b2*/ 	.byte	0x04
	.zero		1


	//   ....[5]....
        /*01b4*/ 	.word	0x000007e0
        /*01b8*/ 	.word	0x000000ff
        /*01bc*/ 	.word	0x00000040
        /*01c0*/ 	.short	0x0100
        /*01c2*/ 	.byte	0x04
	.zero		1


	//   ....[6]....
        /*01c4*/ 	.word	0x000007f0
        /*01c8*/ 	.word	0x000000ff
        /*01cc*/ 	.word	0x00000028
        /*01d0*/ 	.short	0x0100
        /*01d2*/ 	.byte	0x04
	.zero		1


	//   ....[7]....
        /*01d4*/ 	.word	0x00000800
        /*01d8*/ 	.word	0x000000ff
        /*01dc*/ 	.word	0x00000048
        /*01e0*/ 	.short	0x0100
        /*01e2*/ 	.byte	0x04
	.zero		1


	//   ....[8]....
        /*01e4*/ 	.word	0x00000810
        /*01e8*/ 	.word	0x000000ff
        /*01ec*/ 	.word	0x00000030
        /*01f0*/ 	.short	0x0100
        /*01f2*/ 	.byte	0x04
	.zero		1


	//   ....[9]....
        /*01f4*/ 	.word	0x00000820
        /*01f8*/ 	.word	0x000000ff
        /*01fc*/ 	.word	0x00000050
        /*0200*/ 	.short	0x0100
        /*0202*/ 	.byte	0x04
	.zero		1


	//   ....[10]....
        /*0204*/ 	.word	0x00000830
        /*0208*/ 	.word	0x000000ff
        /*020c*/ 	.word	0x00000038
        /*0210*/ 	.short	0x0100
        /*0212*/ 	.byte	0x04
	.zero		1


	//   ....[11]....
        /*0214*/ 	.word	0x00000840
        /*0218*/ 	.word	0x000000ff
        /*021c*/ 	.word	0x00000058
        /*0220*/ 	.short	0x0100
        /*0222*/ 	.byte	0x04
	.zero		1


	//   ....[12]....
        /*0224*/ 	.word	0x00000920
        /*0228*/ 	.word	0x000000ff
        /*022c*/ 	.word	0x00000060
        /*0230*/ 	.short	0x0100
        /*0232*/ 	.byte	0x06
	.zero		1


	//   ....[13]....
        /*0234*/ 	.word	0x00000930
        /*0238*/ 	.word	0x000000ff
        /*023c*/ 	.word	0x00000068
        /*0240*/ 	.short	0x0100
        /*0242*/ 	.byte	0x06
	.zero		1


	//   ....[14]....
        /*0244*/ 	.word	0x00000a60
        /*0248*/ 	.word	0x000000ff
        /*024c*/ 	.word	0x00000070
        /*0250*/ 	.short	0x0100
        /*0252*/ 	.byte	0x06
	.zero		1


	//   ....[15]....
        /*0254*/ 	.word	0x00000a70
        /*0258*/ 	.word	0x000000ff
        /*025c*/ 	.word	0x00000080
        /*0260*/ 	.short	0x0100
        /*0262*/ 	.byte	0x06
	.zero		1


	//   ....[16]....
        /*0264*/ 	.word	0x00000a80
        /*0268*/ 	.word	0x000000ff
        /*026c*/ 	.word	0x00000078
        /*0270*/ 	.short	0x0100
        /*0272*/ 	.byte	0x06
	.zero		1


	//   ....[17]....
        /*0274*/ 	.word	0x00000a90
        /*0278*/ 	.word	0x000000ff
        /*027c*/ 	.word	0x00000088
        /*0280*/ 	.short	0x0100
        /*0282*/ 	.byte	0x06
	.zero		1


	//   ....[18]....
        /*0284*/ 	.word	0x00000bb0
        /*0288*/ 	.word	0x000000ff
        /*028c*/ 	.word	0x00000090
        /*0290*/ 	.short	0x0100
        /*0292*/ 	.byte	0x04
	.zero		1


	//   ....[19]....
        /*0294*/ 	.word	0x00000bc0
        /*0298*/ 	.word	0x000000ff
        /*029c*/ 	.word	0x000000b0
        /*02a0*/ 	.short	0x0100
        /*02a2*/ 	.byte	0x04
	.zero		1


	//   ....[20]....
        /*02a4*/ 	.word	0x00000bd0
        /*02a8*/ 	.word	0x000000ff
        /*02ac*/ 	.word	0x00000098
        /*02b0*/ 	.short	0x0100
        /*02b2*/ 	.byte	0x04
	.zero		1


	//   ....[21]....
        /*02b4*/ 	.word	0x00000be0
        /*02b8*/ 	.word	0x000000ff
        /*02bc*/ 	.word	0x000000b8
        /*02c0*/ 	.short	0x0100
        /*02c2*/ 	.byte	0x04
	.zero		1


	//   ....[22]....
        /*02c4*/ 	.word	0x00000bf0
        /*02c8*/ 	.word	0x000000ff
        /*02cc*/ 	.word	0x000000a0
        /*02d0*/ 	.short	0x0100
        /*02d2*/ 	.byte	0x04
	.zero		1


	//   ....[23]....
        /*02d4*/ 	.word	0x00000c00
        /*02d8*/ 	.word	0x000000ff
        /*02dc*/ 	.word	0x000000c0
        /*02e0*/ 	.short	0x0100
        /*02e2*/ 	.byte	0x04
	.zero		1


	//   ....[24]....
        /*02e4*/ 	.word	0x00000c10
        /*02e8*/ 	.word	0x000000ff
        /*02ec*/ 	.word	0x000000a8
        /*02f0*/ 	.short	0x0100
        /*02f2*/ 	.byte	0x04
	.zero		1


	//   ....[25]....
        /*02f4*/ 	.word	0x00000c20
        /*02f8*/ 	.word	0x000000ff
        /*02fc*/ 	.word	0x000000c8
        /*0300*/ 	.short	0x0100
        /*0302*/ 	.byte	0x04
	.zero		1


	//   ....[26]....
        /*0304*/ 	.word	0x00000d10
        /*0308*/ 	.word	0x000000ff
        /*030c*/ 	.word	0x000000d0
        /*0310*/ 	.short	0x0100
        /*0312*/ 	.byte	0x04
	.zero		1


	//   ....[27]....
        /*0314*/ 	.word	0x00000d20
        /*0318*/ 	.word	0x000000ff
        /*031c*/ 	.word	0x000000e0
        /*0320*/ 	.short	0x0100
        /*0322*/ 	.byte	0x04
	.zero		1


	//   ....[28]....
        /*0324*/ 	.word	0x00000d30
        /*0328*/ 	.word	0x000000ff
        /*032c*/ 	.word	0x000000d8
        /*0330*/ 	.short	0x0100
        /*0332*/ 	.byte	0x04
	.zero		1


	//   ....[29]....
        /*0334*/ 	.word	0x00000d40
        /*0338*/ 	.word	0x000000ff
        /*033c*/ 	.word	0x000000e8
        /*0340*/ 	.short	0x0100
        /*0342*/ 	.byte	0x04
	.zero		1


	//   ....[30]....
        /*0344*/ 	.word	0x00000e40
        /*0348*/ 	.word	0x000000ff
        /*034c*/ 	.word	0x000000f0
        /*0350*/ 	.short	0x0100
        /*0352*/ 	.byte	0x06
	.zero		1


	//   ....[31]....
        /*0354*/ 	.word	0x00001ac0
        /*0358*/ 	.word	0x00000000
        /*035c*/ 	.word	0x000000e0
        /*0360*/ 	.short	0x010a
        /*0362*/ 	.byte	0xff
	.zero		1


	//   ....[32]....
        /*0364*/ 	.word	0x00001af0
        /*0368*/ 	.word	0x00000000
        /*036c*/ 	.word	0x000000d0
        /*0370*/ 	.short	0x0101
        /*0372*/ 	.byte	0xff
	.zero		1


	//   ....[33]....
        /*0374*/ 	.word	0x00001bb0
        /*0378*/ 	.word	0x000000ff
        /*037c*/ 	.word	0x00000010
        /*0380*/ 	.short	0x010a
        /*0382*/ 	.byte	0x04
	.zero		1


	//   ....[34]....
        /*0384*/ 	.word	0x00001c80
        /*0388*/ 	.word	0x000000ff
        /*038c*/ 	.word	0x00000010
        /*0390*/ 	.short	0x010a
        /*0392*/ 	.byte	0x07
	.zero		1


	//   ....[35]....
        /*0394*/ 	.word	0x00001de0
        /*0398*/ 	.word	0x000000ff
        /*039c*/ 	.word	0x00000010
        /*03a0*/ 	.short	0x010a
        /*03a2*/ 	.byte	0x04
	.zero		1


	//   ....[36]....
        /*03a4*/ 	.word	0x000021b0
        /*03a8*/ 	.word	0x000000ff
        /*03ac*/ 	.word	0x00000068
        /*03b0*/ 	.short	0x0101
        /*03b2*/ 	.byte	0x16
	.zero		1


	//   ....[37]....
        /*03b4*/ 	.word	0x000021d0
        /*03b8*/ 	.word	0x000000ff
        /*03bc*/ 	.word	0x00000010
        /*03c0*/ 	.short	0x010a
        /*03c2*/ 	.byte	0x04
	.zero		1


	//   ....[38]....
        /*03c4*/ 	.word	0x00002250
        /*03c8*/ 	.word	0x000000ff
        /*03cc*/ 	.word	0x00000010
        /*03d0*/ 	.short	0x010a
        /*03d2*/ 	.byte	0x07
	.zero		1


	//   ....[39]....
        /*03d4*/ 	.word	0x00002390
        /*03d8*/ 	.word	0x000000ff
        /*03dc*/ 	.word	0x00000010
        /*03e0*/ 	.short	0x010a
        /*03e2*/ 	.byte	0x04
	.zero		1


	//   ....[40]....
        /*03e4*/ 	.word	0x00002790
        /*03e8*/ 	.word	0x00000003
        /*03ec*/ 	.word	0x00000070
        /*03f0*/ 	.short	0x010a
        /*03f2*/ 	.byte	0xff
	.zero		1


	//   ....[41]....
        /*03f4*/ 	.word	0x000028e0
        /*03f8*/ 	.word	0x00000000
        /*03fc*/ 	.word	0x00000000
        /*0400*/ 	.short	0x0101
        /*0402*/ 	.byte	0xff
	.zero		1


	//   ....[42]....
        /*0404*/ 	.word	0x00002ea0
        /*0408*/ 	.word	0x000000ff
        /*040c*/ 	.word	0x00000000
        /*0410*/ 	.short	0x010a
        /*0412*/ 	.byte	0x04
	.zero		1


	//   ....[43]....
        /*0414*/ 	.word	0x00002f40
        /*0418*/ 	.word	0x00000000
        /*041c*/ 	.word	0x00000000
        /*0420*/ 	.short	0x010a
        /*0422*/ 	.byte	0xff
	.zero		1


	//   ....[44]....
        /*0424*/ 	.word	0x00003070
        /*0428*/ 	.word	0x00000000
        /*042c*/ 	.word	0x000000d0
        /*0430*/ 	.short	0x010a
        /*0432*/ 	.byte	0xff
	.zero		1


	//   ....[45]....
        /*0434*/ 	.word	0x000030e0
        /*0438*/ 	.word	0x00000000
        /*043c*/ 	.word	0x00000000
        /*0440*/ 	.short	0x0101
        /*0442*/ 	.byte	0xff
	.zero		1


	//   ....[46]....
        /*0444*/ 	.word	0x00003100
        /*0448*/ 	.word	0x000000ff
        /*044c*/ 	.word	0x00000080
        /*0450*/ 	.short	0x010a
        /*0452*/ 	.byte	0x04
	.zero		1


	//   ....[47]....
        /*0454*/ 	.word	0x00003220
        /*0458*/ 	.word	0x00000000
        /*045c*/ 	.word	0x00000070
        /*0460*/ 	.short	0x010a
        /*0462*/ 	.byte	0xff
	.zero		1


	//   ....[48]....
        /*0464*/ 	.word	0x00003320
        /*0468*/ 	.word	0x00000000
        /*046c*/ 	.word	0x00000000
        /*0470*/ 	.short	0x0101
        /*0472*/ 	.byte	0xff
	.zero		1


	//   ....[49]....
        /*0474*/ 	.word	0x000033b0
        /*0478*/ 	.word	0x000000ff
        /*047c*/ 	.word	0x00000080
        /*0480*/ 	.short	0x0106
        /*0482*/ 	.byte	0x04
	.zero		1


	//   ....[50]....
        /*0484*/ 	.word	0x000033d0
        /*0488*/ 	.word	0x000000ff
        /*048c*/ 	.word	0x00000080
        /*0490*/ 	.short	0x010a
        /*0492*/ 	.byte	0x04
	.zero		1


	//   ....[51]....
        /*0494*/ 	.word	0x00003460
        /*0498*/ 	.word	0x000000ff
        /*049c*/ 	.word	0x00000080
        /*04a0*/ 	.short	0x0106
        /*04a2*/ 	.byte	0x07
	.zero		1


	//   ....[52]....
        /*04a4*/ 	.word	0x000034a0
        /*04a8*/ 	.word	0x00000000
        /*04ac*/ 	.word	0x00000080
        /*04b0*/ 	.short	0x010a
        /*04b2*/ 	.byte	0xff
	.zero		1


	//   ....[53]....
        /*04b4*/ 	.word	0x00003700
        /*04b8*/ 	.word	0x000000ff
        /*04bc*/ 	.word	0x00000008
        /*04c0*/ 	.short	0x010a
        /*04c2*/ 	.byte	0x05
	.zero		1


	//   ....[54]....
        /*04c4*/ 	.word	0x00003720
        /*04c8*/ 	.word	0x000000ff
        /*04cc*/ 	.word	0x00000008
        /*04d0*/ 	.short	0x010a
        /*04d2*/ 	.byte	0x05
	.zero		1


	//   ....[55]....
        /*04d4*/ 	.word	0x000038c0
        /*04d8*/ 	.word	0x000000ff
        /*04dc*/ 	.word	0x00000008
        /*04e0*/ 	.short	0x010a
        /*04e2*/ 	.byte	0x05
	.zero		1


	//   ....[56]....
        /*04e4*/ 	.word	0x000038e0
        /*04e8*/ 	.word	0x000000ff
        /*04ec*/ 	.word	0x00000008
        /*04f0*/ 	.short	0x010a
        /*04f2*/ 	.byte	0x05
	.zero		1


	//   ....[57]....
        /*04f4*/ 	.word	0x000039b0
        /*04f8*/ 	.word	0x000000ff
        /*04fc*/ 	.word	0x00000000
        /*0500*/ 	.short	0x0101
        /*0502*/ 	.byte	0x04
	.zero		1


	//   ....[58]....
        /*0504*/ 	.word	0x00003d70
        /*0508*/ 	.word	0x00000003
        /*050c*/ 	.word	0x00000070
        /*0510*/ 	.short	0x010a
        /*0512*/ 	.byte	0xff
	.zero		1


	//   ....[59]....
        /*0514*/ 	.word	0x00003e30
        /*0518*/ 	.word	0x00000003
        /*051c*/ 	.word	0x00000000
        /*0520*/ 	.short	0x0101
        /*0522*/ 	.byte	0xff
	.zero		1


	//   ....[60]....
        /*0524*/ 	.word	0x00003f20
        /*0528*/ 	.word	0x000000ff
        /*052c*/ 	.word	0x00000000
        /*0530*/ 	.short	0x010a
        /*0532*/ 	.byte	0x04
	.zero		1


	//   ....[61]....
        /*0534*/ 	.word	0x00003f30
        /*0538*/ 	.word	0x000000ff
        /*053c*/ 	.word	0x000000b0
        /*0540*/ 	.short	0x010a
        /*0542*/ 	.byte	0x07
	.zero		1


	//   ....[62]....
        /*0544*/ 	.word	0x00003ff0
        /*0548*/ 	.word	0x000000ff
        /*054c*/ 	.word	0x00000000
        /*0550*/ 	.short	0x010a
        /*0552*/ 	.byte	0x05
	.zero		1


	//   ....[63]....
        /*0554*/ 	.word	0x00004140
        /*0558*/ 	.word	0x000000ff
        /*055c*/ 	.word	0x00000000
        /*0560*/ 	.short	0x010a
        /*0562*/ 	.byte	0x07
	.zero		1


	//   ....[64]....
        /*0564*/ 	.word	0x000048b0
        /*0568*/ 	.word	0x000000ff
        /*056c*/ 	.word	0x00000000
        /*0570*/ 	.short	0x010a
        /*0572*/ 	.byte	0x04
	.zero		1


	//   ....[65]....
        /*0574*/ 	.word	0x00004950
        /*0578*/ 	.word	0x000000ff
        /*057c*/ 	.word	0x00000000
        /*0580*/ 	.short	0x010a
        /*0582*/ 	.byte	0x05
	.zero		1


	//   ....[66]....
        /*0584*/ 	.word	0x000049e0
        /*0588*/ 	.word	0x000000ff
        /*058c*/ 	.word	0x00000000
        /*0590*/ 	.short	0x010a
        /*0592*/ 	.byte	0x05
	.zero		1


	//   ....[67]....
        /*0594*/ 	.word	0x00004a80
        /*0598*/ 	.word	0x00000002
        /*059c*/ 	.word	0x00000000
        /*05a0*/ 	.short	0x010a
        /*05a2*/ 	.byte	0xff
	.zero		1


	//   ....[68]....
        /*05a4*/ 	.word	0x00004ac0
        /*05a8*/ 	.word	0x00000002
        /*05ac*/ 	.word	0x00000000
        /*05b0*/ 	.short	0x010a
        /*05b2*/ 	.byte	0xff
	.zero		1


	//   ....[69]....
        /*05b4*/ 	.word	0x00004b40
        /*05b8*/ 	.word	0x000000ff
        /*05bc*/ 	.word	0x00000000
        /*05c0*/ 	.short	0x0101
        /*05c2*/ 	.byte	0x04
	.zero		1


	//   ....[70]....
        /*05c4*/ 	.word	0x00004b80
        /*05c8*/ 	.word	0x000000ff
        /*05cc*/ 	.word	0x000000f0
        /*05d0*/ 	.short	0x010a
        /*05d2*/ 	.byte	0x3e
	.zero		1


	//   ....[71]....
        /*05d4*/ 	.word	0x00004be0
        /*05d8*/ 	.word	0x000000ff
        /*05dc*/ 	.word	0x00000000
        /*05e0*/ 	.short	0x0101
        /*05e2*/ 	.byte	0x04
	.zero		1


	//   ....[72]....
        /*05e4*/ 	.word	0x000050b0
        /*05e8*/ 	.word	0x00000008
        /*05ec*/ 	.word	0x00000070
        /*05f0*/ 	.short	0x010a
        /*05f2*/ 	.byte	0xff
	.zero		1


	//   ....[73]....
        /*05f4*/ 	.word	0x00005220
        /*05f8*/ 	.word	0x00000000
        /*05fc*/ 	.word	0x00000000
        /*0600*/ 	.short	0x0101
        /*0602*/ 	.byte	0xff
	.zero		1


	//   ....[74]....
        /*0604*/ 	.word	0x00005710
        /*0608*/ 	.word	0x000000ff
        /*060c*/ 	.word	0x00000068
        /*0610*/ 	.short	0x010a
        /*0612*/ 	.byte	0x15
	.zero		1


	//   ....[75]....
        /*0614*/ 	.word	0x000058a0
        /*0618*/ 	.word	0x000000ff
        /*061c*/ 	.word	0x00000040
        /*0620*/ 	.short	0x010a
        /*0622*/ 	.byte	0x15
	.zero		1


	//   ....[76]....
        /*0624*/ 	.word	0x00005a70
        /*0628*/ 	.word	0x000000ff
        /*062c*/ 	.word	0x00000020
        /*0630*/ 	.short	0x010b
        /*0632*/ 	.byte	0x15
	.zero		1


	//   ....[77]....
        /*0634*/ 	.word	0x00005a90
        /*0638*/ 	.word	0x000000ff
        /*063c*/ 	.word	0x00000000
        /*0640*/ 	.short	0x0101
        /*0642*/ 	.byte	0x06
	.zero		1


	//   ....[78]....
        /*0644*/ 	.word	0x00005aa0
        /*0648*/ 	.word	0x000000ff
        /*064c*/ 	.word	0x00000048
        /*0650*/ 	.short	0x010a
        /*0652*/ 	.byte	0x15
	.zero		1


	//   ....[79]....
        /*0654*/ 	.word	0x00005c70
        /*0658*/ 	.word	0x000000ff
        /*065c*/ 	.word	0x00000028
        /*0660*/ 	.short	0x010b
        /*0662*/ 	.byte	0x15
	.zero		1


	//   ....[80]....
        /*0664*/ 	.word	0x00005c80
        /*0668*/ 	.word	0x000000ff
        /*066c*/ 	.word	0x00000000
        /*0670*/ 	.short	0x0101
        /*0672*/ 	.byte	0x07
	.zero		1


	//   ....[81]....
        /*0674*/ 	.word	0x00005c90
        /*0678*/ 	.word	0x000000ff
        /*067c*/ 	.word	0x00000050
        /*0680*/ 	.short	0x010a
        /*0682*/ 	.byte	0x15
	.zero		1


	//   ....[82]....
        /*0684*/ 	.word	0x00005e60
        /*0688*/ 	.word	0x000000ff
        /*068c*/ 	.word	0x00000030
        /*0690*/ 	.short	0x010b
        /*0692*/ 	.byte	0x15
	.zero		1


	//   ....[83]....
        /*0694*/ 	.word	0x00005e70
        /*0698*/ 	.word	0x000000ff
        /*069c*/ 	.word	0x00000000
        /*06a0*/ 	.short	0x0101
        /*06a2*/ 	.byte	0x1d
	.zero		1


	//   ....[84]....
        /*06a4*/ 	.word	0x00005e80
        /*06a8*/ 	.word	0x000000ff
        /*06ac*/ 	.word	0x00000058
        /*06b0*/ 	.short	0x010a
        /*06b2*/ 	.byte	0x15
	.zero		1


	//   ....[85]....
        /*06b4*/ 	.word	0x00006050
        /*06b8*/ 	.word	0x000000ff
        /*06bc*/ 	.word	0x00000038
        /*06c0*/ 	.short	0x010b
        /*06c2*/ 	.byte	0x15
	.zero		1


	//   ....[86]....
        /*06c4*/ 	.word	0x00006070
        /*06c8*/ 	.word	0x000000ff
        /*06cc*/ 	.word	0x00000000
        /*06d0*/ 	.short	0x0101
        /*06d2*/ 	.byte	0x18
	.zero		1


	//   ....[87]....
        /*06d4*/ 	.word	0x00006080
        /*06d8*/ 	.word	0x000000ff
        /*06dc*/ 	.word	0x00000040
        /*06e0*/ 	.short	0x010a
        /*06e2*/ 	.byte	0x15
	.zero		1


	//   ....[88]....
        /*06e4*/ 	.word	0x00006250
        /*06e8*/ 	.word	0x000000ff
        /*06ec*/ 	.word	0x00000020
        /*06f0*/ 	.short	0x010b
        /*06f2*/ 	.byte	0x15
	.zero		1


	//   ....[89]....
        /*06f4*/ 	.word	0x00006260
        /*06f8*/ 	.word	0x000000ff
        /*06fc*/ 	.word	0x00000000
        /*0700*/ 	.short	0x0101
        /*0702*/ 	.byte	0x06
	.zero		1


	//   ....[90]....
        /*0704*/ 	.word	0x00006270
        /*0708*/ 	.word	0x000000ff
        /*070c*/ 	.word	0x00000048
        /*0710*/ 	.short	0x010a
        /*0712*/ 	.byte	0x15
	.zero		1


	//   ....[91]....
        /*0714*/ 	.word	0x00006440
        /*0718*/ 	.word	0x000000ff
        /*071c*/ 	.word	0x00000028
        /*0720*/ 	.short	0x010b
        /*0722*/ 	.byte	0x15
	.zero		1


	//   ....[92]....
        /*0724*/ 	.word	0x00006450
        /*0728*/ 	.word	0x000000ff
        /*072c*/ 	.word	0x00000000
        /*0730*/ 	.short	0x0101
        /*0732*/ 	.byte	0x07
	.zero		1


	//   ....[93]....
        /*0734*/ 	.word	0x00006460
        /*0738*/ 	.word	0x000000ff
        /*073c*/ 	.word	0x00000050
        /*0740*/ 	.short	0x010a
        /*0742*/ 	.byte	0x15
	.zero		1


	//   ....[94]....
        /*0744*/ 	.word	0x00006640
        /*0748*/ 	.word	0x000000ff
        /*074c*/ 	.word	0x00000030
        /*0750*/ 	.short	0x010b
        /*0752*/ 	.byte	0x15
	.zero		1


	//   ....[95]....
        /*0754*/ 	.word	0x00006650
        /*0758*/ 	.word	0x000000ff
        /*075c*/ 	.word	0x00000000
        /*0760*/ 	.short	0x0101
        /*0762*/ 	.byte	0x1d
	.zero		1


	//   ....[96]....
        /*0764*/ 	.word	0x00006660
        /*0768*/ 	.word	0x000000ff
        /*076c*/ 	.word	0x00000058
        /*0770*/ 	.short	0x010a
        /*0772*/ 	.byte	0x15
	.zero		1


	//   ....[97]....
        /*0774*/ 	.word	0x000068b0
        /*0778*/ 	.word	0x000000ff
        /*077c*/ 	.word	0x00000038
        /*0780*/ 	.short	0x010b
        /*0782*/ 	.byte	0x15
	.zero		1


	//   ....[98]....
        /*0784*/ 	.word	0x000068c0
        /*0788*/ 	.word	0x000000ff
        /*078c*/ 	.word	0x00000000
        /*0790*/ 	.short	0x0101
        /*0792*/ 	.byte	0x18
	.zero		1


	//   ....[99]....
        /*0794*/ 	.word	0x000068e0
        /*0798*/ 	.word	0x000000ff
        /*079c*/ 	.word	0x00000040
        /*07a0*/ 	.short	0x010a
        /*07a2*/ 	.byte	0x15
	.zero		1


	//   ....[100]....
        /*07a4*/ 	.word	0x00006900
        /*07a8*/ 	.word	0x000000ff
        /*07ac*/ 	.word	0x00000048
        /*07b0*/ 	.short	0x010a
        /*07b2*/ 	.byte	0x15
	.zero		1


	//   ....[101]....
        /*07b4*/ 	.word	0x00006920
        /*07b8*/ 	.word	0x000000ff
        /*07bc*/ 	.word	0x00000050
        /*07c0*/ 	.short	0x010a
        /*07c2*/ 	.byte	0x15
	.zero		1


	//   ....[102]....
        /*07c4*/ 	.word	0x00006970
        /*07c8*/ 	.word	0x00000002
        /*07cc*/ 	.word	0x00000058
        /*07d0*/ 	.short	0x010a
        /*07d2*/ 	.byte	0xff
	.zero		1


	//   ....[103]....
        /*07d4*/ 	.word	0x00006cd0
        /*07d8*/ 	.word	0x00000003
        /*07dc*/ 	.word	0x00000070
        /*07e0*/ 	.short	0x010a
        /*07e2*/ 	.byte	0xff
	.zero		1


	//   ....[104]....
        /*07e4*/ 	.word	0x00006e50
        /*07e8*/ 	.word	0x00000000
        /*07ec*/ 	.word	0x00000000
        /*07f0*/ 	.short	0x0101
        /*07f2*/ 	.byte	0xff
	.zero		1


	//   ....[105]....
        /*07f4*/ 	.word	0x000079c0
        /*07f8*/ 	.word	0x000000ff
        /*07fc*/ 	.word	0x00000020
        /*0800*/ 	.short	0x010a
        /*0802*/ 	.byte	0x2b
	.zero		1


	//   ....[106]....
        /*0804*/ 	.word	0x000079f0
        /*0808*/ 	.word	0x00000046
        /*080c*/ 	.word	0x00000090
        /*0810*/ 	.short	0x010a
        /*0812*/ 	.byte	0xff
	.zero		1


	//   ....[107]....
        /*0814*/ 	.word	0x00007ae0
        /*0818*/ 	.word	0x000000ff
        /*081c*/ 	.word	0x00000020
        /*0820*/ 	.short	0x010a
        /*0822*/ 	.byte	0x2b
	.zero		1


	//   ....[108]....
        /*0824*/ 	.word	0x00007bd0
        /*0828*/ 	.word	0x00000046
        /*082c*/ 	.word	0x00000090
        /*0830*/ 	.short	0x010a
        /*0832*/ 	.byte	0xff
	.zero		1


	//   ....[109]....
        /*0834*/ 	.word	0x000081e0
        /*0838*/ 	.word	0x00000000
        /*083c*/ 	.word	0x00000000
        /*0840*/ 	.short	0x0101
        /*0842*/ 	.byte	0xff
	.zero		1


	//   ....[110]....
        /*0844*/ 	.word	0x000081f0
        /*0848*/ 	.word	0x00000002
        /*084c*/ 	.word	0x00000020
        /*0850*/ 	.short	0x010a
        /*0852*/ 	.byte	0xff
	.zero		1


	//   ....[111]....
        /*0854*/ 	.word	0x000082d0
        /*0858*/ 	.word	0x00000002
        /*085c*/ 	.word	0x00000020
        /*0860*/ 	.short	0x010a
        /*0862*/ 	.byte	0xff
	.zero		1


	//   ....[112]....
        /*0864*/ 	.word	0x00008980
        /*0868*/ 	.word	0x00000010
        /*086c*/ 	.word	0x00000000
        /*0870*/ 	.short	0x0101
        /*0872*/ 	.byte	0xff
	.zero		1


	//   ....[113]....
        /*0874*/ 	.word	0x000089a0
        /*0878*/ 	.word	0x00000000
        /*087c*/ 	.word	0x00000020
        /*0880*/ 	.short	0x010a
        /*0882*/ 	.byte	0xff
	.zero		1


	//   ....[114]....
        /*0884*/ 	.word	0x00008a70
        /*0888*/ 	.word	0x00000000
        /*088c*/ 	.word	0x00000020
        /*0890*/ 	.short	0x010a
        /*0892*/ 	.byte	0xff
	.zero		1


	//   ....[115]....
        /*0894*/ 	.word	0x00009130
        /*0898*/ 	.word	0x00000010
        /*089c*/ 	.word	0x00000000
        /*08a0*/ 	.short	0x0101
        /*08a2*/ 	.byte	0xff
	.zero		1


	//   ....[116]....
        /*08a4*/ 	.word	0x00009150
        /*08a8*/ 	.word	0x00000000
        /*08ac*/ 	.word	0x00000020
        /*08b0*/ 	.short	0x010a
        /*08b2*/ 	.byte	0xff
	.zero		1


	//   ....[117]....
        /*08b4*/ 	.word	0x00009220
        /*08b8*/ 	.word	0x00000000
        /*08bc*/ 	.word	0x00000020
        /*08c0*/ 	.short	0x010a
        /*08c2*/ 	.byte	0xff
	.zero		1


	//   ....[118]....
        /*08c4*/ 	.word	0x00009910
        /*08c8*/ 	.word	0x00000010
        /*08cc*/ 	.word	0x00000000
        /*08d0*/ 	.short	0x0101
        /*08d2*/ 	.byte	0xff
	.zero		1


	//   ....[119]....
        /*08d4*/ 	.word	0x00009930
        /*08d8*/ 	.word	0x00000000
        /*08dc*/ 	.word	0x00000020
        /*08e0*/ 	.short	0x010a
        /*08e2*/ 	.byte	0xff
	.zero		1


	//   ....[120]....
        /*08e4*/ 	.word	0x00009a00
        /*08e8*/ 	.word	0x00000000
        /*08ec*/ 	.word	0x00000020
        /*08f0*/ 	.short	0x010a
        /*08f2*/ 	.byte	0xff
	.zero		1


	//   ....[121]....
        /*08f4*/ 	.word	0x0000a120
        /*08f8*/ 	.word	0x00000010
        /*08fc*/ 	.word	0x00000000
        /*0900*/ 	.short	0x0101
        /*0902*/ 	.byte	0xff
	.zero		1


	//   ....[122]....
        /*0904*/ 	.word	0x0000a140
        /*0908*/ 	.word	0x00000000
        /*090c*/ 	.word	0x00000020
        /*0910*/ 	.short	0x010a
        /*0912*/ 	.byte	0xff
	.zero		1


	//   ....[123]....
        /*0914*/ 	.word	0x0000a210
        /*0918*/ 	.word	0x00000000
        /*091c*/ 	.word	0x00000020
        /*0920*/ 	.short	0x010a
        /*0922*/ 	.byte	0xff
	.zero		1


	//   ....[124]....
        /*0924*/ 	.word	0x0000a910
        /*0928*/ 	.word	0x00000010
        /*092c*/ 	.word	0x00000000
        /*0930*/ 	.short	0x0101
        /*0932*/ 	.byte	0xff
	.zero		1


	//   ....[125]....
        /*0934*/ 	.word	0x0000a930
        /*0938*/ 	.word	0x00000000
        /*093c*/ 	.word	0x00000020
        /*0940*/ 	.short	0x010a
        /*0942*/ 	.byte	0xff
	.zero		1


	//   ....[126]....
        /*0944*/ 	.word	0x0000aa00
        /*0948*/ 	.word	0x00000000
        /*094c*/ 	.word	0x00000020
        /*0950*/ 	.short	0x010a
        /*0952*/ 	.byte	0xff
	.zero		1


	//   ....[127]....
        /*0954*/ 	.word	0x0000b100
        /*0958*/ 	.word	0x00000010
        /*095c*/ 	.word	0x00000000
        /*0960*/ 	.short	0x0101
        /*0962*/ 	.byte	0xff
	.zero		1


	//   ....[128]....
        /*0964*/ 	.word	0x0000b120
        /*0968*/ 	.word	0x00000000
        /*096c*/ 	.word	0x00000020
        /*0970*/ 	.short	0x010a
        /*0972*/ 	.byte	0xff
	.zero		1


	//   ....[129]....
        /*0974*/ 	.word	0x0000b1f0
        /*0978*/ 	.word	0x00000000
        /*097c*/ 	.word	0x00000020
        /*0980*/ 	.short	0x010a
        /*0982*/ 	.byte	0xff
	.zero		1


	//   ....[130]....
        /*0984*/ 	.word	0x0000b460
        /*0988*/ 	.word	0x00000046
        /*098c*/ 	.word	0x00000000
        /*0990*/ 	.short	0x0101
        /*0992*/ 	.byte	0xff
	.zero		1


	//   ....[131]....
        /*0994*/ 	.word	0x0000b8f0
        /*0998*/ 	.word	0x00000000
        /*099c*/ 	.word	0x00000000
        /*09a0*/ 	.short	0x0101
        /*09a2*/ 	.byte	0xff
	.zero		1


	//   ....[132]....
        /*09a4*/ 	.word	0x0000bb90
        /*09a8*/ 	.word	0x000000ff
        /*09ac*/ 	.word	0x00000000
        /*09b0*/ 	.short	0x0101
        /*09b2*/ 	.byte	0x04
	.zero		1


	//   ....[133]....
        /*09b4*/ 	.word	0x0000bbb0
        /*09b8*/ 	.word	0x00000000
        /*09bc*/ 	.word	0x000000e0
        /*09c0*/ 	.short	0x010a
        /*09c2*/ 	.byte	0xff
	.zero		1


	//   ....[134]....
        /*09c4*/ 	.word	0x0000bc10
        /*09c8*/ 	.word	0x00000000
        /*09cc*/ 	.word	0x00000010
        /*09d0*/ 	.short	0x010a
        /*09d2*/ 	.byte	0xff
	.zero		1


	//   ....[135]....
        /*09d4*/ 	.word	0x0000bc70
        /*09d8*/ 	.word	0x00000000
        /*09dc*/ 	.word	0x00000010
        /*09e0*/ 	.short	0x010a
        /*09e2*/ 	.byte	0xff
	.zero		1


	//   ....[136]....
        /*09e4*/ 	.word	0x0000bcc0
        /*09e8*/ 	.word	0x00000003
        /*09ec*/ 	.word	0x00000070
        /*09f0*/ 	.short	0x010a
        /*09f2*/ 	.byte	0xff
	.zero		1


	//   ....[137]....
        /*09f4*/ 	.word	0x0000bd20
        /*09f8*/ 	.word	0x00000000
        /*09fc*/ 	.word	0x00000000
        /*0a00*/ 	.short	0x010a
        /*0a02*/ 	.byte	0xff
	.zero		1


	//   ....[138]....
        /*0a04*/ 	.word	0x0000bd70
        /*0a08*/ 	.word	0x00000000
        /*0a0c*/ 	.word	0x000000d0
        /*0a10*/ 	.short	0x010a
        /*0a12*/ 	.byte	0xff
	.zero		1


	//   ....[139]....
        /*0a14*/ 	.word	0x0000bdd0
        /*0a18*/ 	.word	0x00000000
        /*0a1c*/ 	.word	0x00000080
        /*0a20*/ 	.short	0x010a
        /*0a22*/ 	.byte	0xff
	.zero		1


	//   ....[140]....
        /*0a24*/ 	.word	0x0000be20
        /*0a28*/ 	.word	0x00000000
        /*0a2c*/ 	.word	0x00000070
        /*0a30*/ 	.short	0x010a
        /*0a32*/ 	.byte	0xff
	.zero		1


	//   ....[141]....
        /*0a34*/ 	.word	0x0000be80
        /*0a38*/ 	.word	0x00000000
        /*0a3c*/ 	.word	0x00000080
        /*0a40*/ 	.short	0x010a
        /*0a42*/ 	.byte	0xff
	.zero		1


	//   ....[142]....
        /*0a44*/ 	.word	0x0000bee0
        /*0a48*/ 	.word	0x00000007
        /*0a4c*/ 	.word	0x00000008
        /*0a50*/ 	.short	0x010a
        /*0a52*/ 	.byte	0xff
	.zero		1


	//   ....[143]....
        /*0a54*/ 	.word	0x0000bfd0
        /*0a58*/ 	.word	0x00000005
        /*0a5c*/ 	.word	0x00000008
        /*0a60*/ 	.short	0x010a
        /*0a62*/ 	.byte	0xff
	.zero		1


	//   ....[144]....
        /*0a64*/ 	.word	0x0000c020
        /*0a68*/ 	.word	0x00000003
        /*0a6c*/ 	.word	0x00000070
        /*0a70*/ 	.short	0x010a
        /*0a72*/ 	.byte	0xff
	.zero		1


	//   ....[145]....
        /*0a74*/ 	.word	0x0000c090
        /*0a78*/ 	.word	0x00000003
        /*0a7c*/ 	.word	0x000000b0
        /*0a80*/ 	.short	0x010a
        /*0a82*/ 	.byte	0xff
	.zero		1


	//   ....[146]....
        /*0a84*/ 	.word	0x0000c0f0
        /*0a88*/ 	.word	0x00000003
        /*0a8c*/ 	.word	0x00000000
        /*0a90*/ 	.short	0x010a
        /*0a92*/ 	.byte	0xff
	.zero		1


	//   ....[147]....
        /*0a94*/ 	.word	0x0000c150
        /*0a98*/ 	.word	0x00000002
        /*0a9c*/ 	.word	0x00000000
        /*0aa0*/ 	.short	0x010a
        /*0aa2*/ 	.byte	0xff
	.zero		1


	//   ....[148]....
        /*0aa4*/ 	.word	0x0000c1b0
        /*0aa8*/ 	.word	0x00000002
        /*0aac*/ 	.word	0x00000000
        /*0ab0*/ 	.short	0x010a
        /*0ab2*/ 	.byte	0xff
	.zero		1


	//   ....[149]....
        /*0ab4*/ 	.word	0x0000c210
        /*0ab8*/ 	.word	0x00000002
        /*0abc*/ 	.word	0x00000000
        /*0ac0*/ 	.short	0x010a
        /*0ac2*/ 	.byte	0xff
	.zero		1


	//   ....[150]....
        /*0ac4*/ 	.word	0x0000c270
        /*0ac8*/ 	.word	0x00000002
        /*0acc*/ 	.word	0x000000f0
        /*0ad0*/ 	.short	0x010a
        /*0ad2*/ 	.byte	0xff
	.zero		1


	//   ....[151]....
        /*0ad4*/ 	.word	0x0000c2c0
        /*0ad8*/ 	.word	0x00000008
        /*0adc*/ 	.word	0x00000070
        /*0ae0*/ 	.short	0x010a
        /*0ae2*/ 	.byte	0xff
	.zero		1


	//   ....[152]....
        /*0ae4*/ 	.word	0x0000c320
        /*0ae8*/ 	.word	0x00000000
        /*0aec*/ 	.word	0x00000068
        /*0af0*/ 	.short	0x010a
        /*0af2*/ 	.byte	0xff
	.zero		1


	//   ....[153]....
        /*0af4*/ 	.word	0x0000c380
        /*0af8*/ 	.word	0x00000000
        /*0afc*/ 	.word	0x00000040
        /*0b00*/ 	.short	0x010a
        /*0b02*/ 	.byte	0xff
	.zero		1


	//   ....[154]....
        /*0b04*/ 	.word	0x0000c3e0
        /*0b08*/ 	.word	0x00000000
        /*0b0c*/ 	.word	0x00000048
        /*0b10*/ 	.short	0x010a
        /*0b12*/ 	.byte	0xff
	.zero		1


	//   ....[155]....
        /*0b14*/ 	.word	0x0000c440
        /*0b18*/ 	.word	0x00000000
        /*0b1c*/ 	.word	0x00000050
        /*0b20*/ 	.short	0x010a
        /*0b22*/ 	.byte	0xff
	.zero		1


	//   ....[156]....
        /*0b24*/ 	.word	0x0000c4a0
        /*0b28*/ 	.word	0x00000000
        /*0b2c*/ 	.word	0x00000058
        /*0b30*/ 	.short	0x010a
        /*0b32*/ 	.byte	0xff
	.zero		1


	//   ....[157]....
        /*0b34*/ 	.word	0x0000c500
        /*0b38*/ 	.word	0x00000000
        /*0b3c*/ 	.word	0x00000040
        /*0b40*/ 	.short	0x010a
        /*0b42*/ 	.byte	0xff
	.zero		1


	//   ....[158]....
        /*0b44*/ 	.word	0x0000c560
        /*0b48*/ 	.word	0x00000000
        /*0b4c*/ 	.word	0x00000048
        /*0b50*/ 	.short	0x010a
        /*0b52*/ 	.byte	0xff
	.zero		1


	//   ....[159]....
        /*0b54*/ 	.word	0x0000c5c0
        /*0b58*/ 	.word	0x00000000
        /*0b5c*/ 	.word	0x00000050
        /*0b60*/ 	.short	0x010a
        /*0b62*/ 	.byte	0xff
	.zero		1


	//   ....[160]....
        /*0b64*/ 	.word	0x0000c620
        /*0b68*/ 	.word	0x00000000
        /*0b6c*/ 	.word	0x00000058
        /*0b70*/ 	.short	0x010a
        /*0b72*/ 	.byte	0xff
	.zero		1


	//   ....[161]....
        /*0b74*/ 	.word	0x0000c680
        /*0b78*/ 	.word	0x00000000
        /*0b7c*/ 	.word	0x00000040
        /*0b80*/ 	.short	0x010a
        /*0b82*/ 	.byte	0xff
	.zero		1


	//   ....[162]....
        /*0b84*/ 	.word	0x0000c6e0
        /*0b88*/ 	.word	0x00000000
        /*0b8c*/ 	.word	0x00000048
        /*0b90*/ 	.short	0x010a
        /*0b92*/ 	.byte	0xff
	.zero		1


	//   ....[163]....
        /*0b94*/ 	.word	0x0000c740
        /*0b98*/ 	.word	0x00000002
        /*0b9c*/ 	.word	0x00000050
        /*0ba0*/ 	.short	0x010a
        /*0ba2*/ 	.byte	0xff
	.zero		1


	//   ....[164]....
        /*0ba4*/ 	.word	0x0000c790
        /*0ba8*/ 	.word	0x00000003
        /*0bac*/ 	.word	0x00000070
        /*0bb0*/ 	.short	0x010a
        /*0bb2*/ 	.byte	0xff
	.zero		1


	//   ....[165]....
        /*0bb4*/ 	.word	0x0000c7f0
        /*0bb8*/ 	.word	0x00000002
        /*0bbc*/ 	.word	0x00000020
        /*0bc0*/ 	.short	0x010a
        /*0bc2*/ 	.byte	0xff
	.zero		1


	//   ....[166]....
        /*0bc4*/ 	.word	0x0000c840
        /*0bc8*/ 	.word	0x00000046
        /*0bcc*/ 	.word	0x00000090
        /*0bd0*/ 	.short	0x010a
        /*0bd2*/ 	.byte	0xff
	.zero		1


	//   ....[167]....
        /*0bd4*/ 	.word	0x0000c890
        /*0bd8*/ 	.word	0x00000002
        /*0bdc*/ 	.word	0x00000020
        /*0be0*/ 	.short	0x010a
        /*0be2*/ 	.byte	0xff
	.zero		1


	//   ....[168]....
        /*0be4*/ 	.word	0x0000c8e0
        /*0be8*/ 	.word	0x00000000
        /*0bec*/ 	.word	0x00000020
        /*0bf0*/ 	.short	0x010a
        /*0bf2*/ 	.byte	0xff
	.zero		1


	//   ....[169]....
        /*0bf4*/ 	.word	0x0000c930
        /*0bf8*/ 	.word	0x00000000
        /*0bfc*/ 	.word	0x00000020
        /*0c00*/ 	.short	0x010a
        /*0c02*/ 	.byte	0xff
	.zero		1


	//   ....[170]....
        /*0c04*/ 	.word	0x0000c980
        /*0c08*/ 	.word	0x00000000
        /*0c0c*/ 	.word	0x00000020
        /*0c10*/ 	.short	0x010a
        /*0c12*/ 	.byte	0xff
	.zero		1


	//   ....[171]....
        /*0c14*/ 	.word	0x0000c9d0
        /*0c18*/ 	.word	0x00000000
        /*0c1c*/ 	.word	0x00000020
        /*0c20*/ 	.short	0x010a
        /*0c22*/ 	.byte	0xff
	.zero		1


	//   ....[172]....
        /*0c24*/ 	.word	0x0000ca20
        /*0c28*/ 	.word	0x00000000
        /*0c2c*/ 	.word	0x00000020
        /*0c30*/ 	.short	0x010a
        /*0c32*/ 	.byte	0xff
	.zero		1


	//   ....[173]....
        /*0c34*/ 	.word	0x0000ca70
        /*0c38*/ 	.word	0x00000000
        /*0c3c*/ 	.word	0x00000020
        /*0c40*/ 	.short	0x010a
        /*0c42*/ 	.byte	0xff
	.zero		1


	//----- nvinfo : EIATTR_NUM_MBARRIERS
	.align		4
.L_47:
        /*0c44*/ 	.byte	0x03, 0x38
        /*0c46*/ 	.short	0x001f


	//----- nvinfo : EIATTR_EXIT_INSTR_OFFSETS
	.align		4
        /*0c48*/ 	.byte	0x04, 0x1c
        /*0c4a*/ 	.short	(.L_49 - .L_48)


	//   ....[0]....
.L_48:
        /*0c4c*/ 	.word	0x00002f70


	//   ....[1]....
        /*0c50*/ 	.word	0x00003470


	//   ....[2]....
        /*0c54*/ 	.word	0x000034d0


	//   ....[3]....
        /*0c58*/ 	.word	0x00004e20


	//   ....[4]....
        /*0c5c*/ 	.word	0x000069a0


	//   ....[5]....
        /*0c60*/ 	.word	0x000069e0


	//   ....[6]....
        /*0c64*/ 	.word	0x0000ba80


	//   ....[7]....
        /*0c68*/ 	.word	0x0000bb00


	//   ....[8]....
        /*0c6c*/ 	.word	0x0000bb30


	//   ....[9]....
        /*0c70*/ 	.word	0x0000bba0


	//----- nvinfo : EIATTR_MAX_THREADS
	.align		4
.L_49:
        /*0c74*/ 	.byte	0x04, 0x05
        /*0c76*/ 	.short	(.L_51 - .L_50)
.L_50:
        /*0c78*/ 	.word	0x00000100
        /*0c7c*/ 	.word	0x00000001
        /*0c80*/ 	.word	0x00000001


	//----- nvinfo : EIATTR_CRS_STACK_SIZE
	.align		4
.L_51:
        /*0c84*/ 	.byte	0x04, 0x1e
        /*0c86*/ 	.short	(.L_53 - .L_52)
.L_52:
        /*0c88*/ 	.word	0x00000000


	//----- nvinfo : EIATTR_CBANK_PARAM_SIZE
	.align		4
.L_53:
        /*0c8c*/ 	.byte	0x03, 0x19
        /*0c8e*/ 	.short	0x0800


	//----- nvinfo : EIATTR_PARAM_CBANK
	.align		4
        /*0c90*/ 	.byte	0x04, 0x0a
        /*0c92*/ 	.short	(.L_55 - .L_54)
	.align		4
.L_54:
        /*0c94*/ 	.word	index@(.nv.constant0._ZN7cutlass13device_kernelINS_4gemm6kernel13GemmUniversalIN4cute5tupleIJiiiiEEENS1_10collective13CollectiveMmaINS1_35MainloopSm100TmaUmmaWarpSpecializedILi2ELi2ELi4ENS5_IJNS4_1CILi8EEENSA_ILi1EEESC_EEEEENS5_IJNSA_ILi128EEENSA_ILi256EEESF_EEEfNS5_IJlSC_lEEEfSI_NS4_8TiledMMAINS4_8MMA_AtomIJNS4_23SM100_MMA_TF32_2x1SM_SSINS_10tfloat32_tESM_fLi128ELi256ELNS4_4UMMA5MajorE0ELSO_0ELNSN_7ScaleInE0ELSP_0EEEEEENS4_6LayoutINS5_IJSC_SC_SC_EEENS5_IJNSA_ILi0EEESU_SU_EEEEENS5_IJNS4_10UnderscoreESX_SX_EEEEENS4_18SM100_TMA_2SM_LOADENS4_14ComposedLayoutINS4_7SwizzleILi3ELi4ELi3EEENS4_18smem_ptr_flag_bitsILi32EEENSS_INS5_IJSB_NSA_ILi32EEEEEENS5_IJS16_SC_EEEEEEEvNS4_8identityENS4_28SM100_TMA_2SM_LOAD_MULTICASTES1A_vS1B_EENS_8epilogue10collective18CollectiveEpilogueINS1E_23Sm100TmaWarpSpecializedILi4ELi2ELi16ELb1ELb0EEEJNS5_IJNSA_ILi64EEESG_SF_EEENS5_IJNSS_IS1J_SC_EENSS_INS5_IJNSA_ILi16EEENSA_ILi2EEEEEENS5_IJSC_SF_EEEEEEEEfSI_fSI_NS1E_6fusion15FusionCallbacksIS1I_NS1S_17LinearCombinationIffffLNS_15FloatRoundStyleE2EEES1K_S1R_JEEENS4_5SM1004TMEM4LOAD26SM100_TMEM_LOAD_32dp32b16xENS4_13SM90_TMA_LOADENS11_INS12_ILi2ELi4ELi3EEES15_NSS_INS5_IJSB_S1M_EEENS5_IJS1M_SC_EEEEEEENS4_39AutoVectorizingCopyWithAssumedAlignmentILi128EEENS4_14SM90_TMA_STOREES27_S29_S29_EEEvvEEEEvNT_6ParamsE)
        /*0c98*/ 	.short	0x0380
        /*0c9a*/ 	.short	0x0800


	//----- nvinfo : EIATTR_SW_WAR
	.align		4
.L_55:
        /*0c9c*/ 	.byte	0x04, 0x36
        /*0c9e*/ 	.short	(.L_57 - .L_56)
.L_56:
        /*0ca0*/ 	.word	0x00000008
.L_57:


//--------------------- .nv.callgraph             --------------------------
	.section	.nv.callgraph,"",@"SHT_CUDA_CALLGRAPH"
	.align	4
	.sectionentsize	8
	.align		4
        /*0000*/ 	.word	0x00000000
	.align		4
        /*0004*/ 	.word	0xffffffff
	.align		4
        /*0008*/ 	.word	index@(_ZN7cutlass13device_kernelINS_4gemm6kernel13GemmUniversalIN4cute5tupleIJiiiiEEENS1_10collective13CollectiveMmaINS1_35MainloopSm100TmaUmmaWarpSpecializedILi2ELi2ELi4ENS5_IJNS4_1CILi8EEENSA_ILi1EEESC_EEEEENS5_IJNSA_ILi128EEENSA_ILi256EEESF_EEEfNS5_IJlSC_lEEEfSI_NS4_8TiledMMAINS4_8MMA_AtomIJNS4_23SM100_MMA_TF32_2x1SM_SSINS_10tfloat32_tESM_fLi128ELi256ELNS4_4UMMA5MajorE0ELSO_0ELNSN_7ScaleInE0ELSP_0EEEEEENS4_6LayoutINS5_IJSC_SC_SC_EEENS5_IJNSA_ILi0EEESU_SU_EEEEENS5_IJNS4_10UnderscoreESX_SX_EEEEENS4_18SM100_TMA_2SM_LOADENS4_14ComposedLayoutINS4_7SwizzleILi3ELi4ELi3EEENS4_18smem_ptr_flag_bitsILi32EEENSS_INS5_IJSB_NSA_ILi32EEEEEENS5_IJS16_SC_EEEEEEEvNS4_8identityENS4_28SM100_TMA_2SM_LOAD_MULTICASTES1A_vS1B_EENS_8epilogue10collective18CollectiveEpilogueINS1E_23Sm100TmaWarpSpecializedILi4ELi2ELi16ELb1ELb0EEEJNS5_IJNSA_ILi64EEESG_SF_EEENS5_IJNSS_IS1J_SC_EENSS_INS5_IJNSA_ILi16EEENSA_ILi2EEEEEENS5_IJSC_SF_EEEEEEEEfSI_fSI_NS1E_6fusion15FusionCallbacksIS1I_NS1S_17LinearCombinationIffffLNS_15FloatRoundStyleE2EEES1K_S1R_JEEENS4_5SM1004TMEM4LOAD26SM100_TMEM_LOAD_32dp32b16xENS4_13SM90_TMA_LOADENS11_INS12_ILi2ELi4ELi3EEES15_NSS_INS5_IJSB_S1M_EEENS5_IJS1M_SC_EEEEEEENS4_39AutoVectorizingCopyWithAssumedAlignmentILi128EEENS4_14SM90_TMA_STOREES27_S29_S29_EEEvvEEEEvNT_6ParamsE)
	.align		4
        /*000c*/ 	.word	index@(__assertfail)
	.align		4
        /*0010*/ 	.word	0x00000000
	.align		4
        /*0014*/ 	.word	0xfffffffe
	.align		4
        /*0018*/ 	.word	0x00000000
	.align		4
        /*001c*/ 	.word	0xfffffffd
	.align		4
        /*0020*/ 	.word	0x00000000
	.align		4
        /*0024*/ 	.word	0xfffffffc


//--------------------- .nv.constant4             --------------------------
	.section	.nv.constant4,"a",@progbits
	.align	8
	.align		8
.nv.constant4:
        /*0000*/ 	.dword	__assertfail
	.align		8
        /*0008*/ 	.dword	__unnamed_1
	.align		8
        /*0010*/ 	.dword	__unnamed_2
	.align		8
        /*0018*/ 	.dword	_ZN40_INTERNAL_39ed6afa_4_k_cu_295287da_259504cuda3std3__45__cpo5beginE
	.align		8
        /*0020*/ 	.dword	_ZN40_INTERNAL_39ed6afa_4_k_cu_295287da_259504cuda3std3__45__cpo3endE
	.align		8
        /*0028*/ 	.dword	_ZN40_INTERNAL_39ed6afa_4_k_cu_295287da_259504cuda3std3__45__cpo6cbeginE
	.align		8
        /*0030*/ 	.dword	_ZN40_INTERNAL_39ed6afa_4_k_cu_295287da_259504cuda3std3__45__cpo4cendE
	.align		8
        /*0038*/ 	.dword	_ZN40_INTERNAL_39ed6afa_4_k_cu_295287da_259504cuda3std3__442_GLOBAL__N__39ed6afa_4_k_cu_295287da_259506ignoreE
	.align		8
        /*0040*/ 	.dword	_ZN40_INTERNAL_39ed6afa_4_k_cu_295287da_259504cuda3std3__419piecewise_constructE
	.align		8
        /*0048*/ 	.dword	_ZN40_INTERNAL_39ed6afa_4_k_cu_295287da_259504cuda3std3__48in_placeE
	.align		8
        /*0050*/ 	.dword	_ZN40_INTERNAL_39ed6afa_4_k_cu_295287da_259504cuda3std6ranges3__45__cpo4swapE
	.align		8
        /*0058*/ 	.dword	_ZN40_INTERNAL_39ed6afa_4_k_cu_295287da_259504cuda3std6ranges3__45__cpo9iter_moveE
	.align		8
        /*0060*/ 	.dword	_ZN40_INTERNAL_39ed6afa_4_k_cu_295287da_259504cute7productE
	.align		8
        /*0068*/ 	.dword	_ZN40_INTERNAL_39ed6afa_4_k_cu_295287da_259504cute1_E
	.align		8
        /*0070*/ 	.dword	$str$25
	.align		8
        /*0078*/ 	.dword	$str$26
	.align		8
        /*0080*/ 	.dword	$str$27
	.align		8
        /*0088*/ 	.dword	$str$28


//--------------------- .text._ZN7cutlass13device_kernelINS_4gemm6kernel13GemmUniversalIN4cute5tupleIJiiiiEEENS1_10collective13CollectiveMmaINS1_35MainloopSm100TmaUmmaWarpSpecializedILi2ELi2ELi4ENS5_IJNS4_1CILi8EEENSA_ILi1EEESC_EEEEENS5_IJNSA_ILi128EEENSA_ILi256EEESF_EEEfNS5_IJlSC_lEEEfSI_NS4_8TiledMMAINS4_8MMA_AtomIJNS4_23SM100_MMA_TF32_2x1SM_SSINS_10tfloat32_tESM_fLi128ELi256ELNS4_4UMMA5MajorE0ELSO_0ELNSN_7ScaleInE0ELSP_0EEEEEENS4_6LayoutINS5_IJSC_SC_SC_EEENS5_IJNSA_ILi0EEESU_SU_EEEEENS5_IJNS4_10UnderscoreESX_SX_EEEEENS4_18SM100_TMA_2SM_LOADENS4_14ComposedLayoutINS4_7SwizzleILi3ELi4ELi3EEENS4_18smem_ptr_flag_bitsILi32EEENSS_INS5_IJSB_NSA_ILi32EEEEEENS5_IJS16_SC_EEEEEEEvNS4_8identityENS4_28SM100_TMA_2SM_LOAD_MULTICASTES1A_vS1B_EENS_8epilogue10collective18CollectiveEpilogueINS1E_23Sm100TmaWarpSpecializedILi4ELi2ELi16ELb1ELb0EEEJNS5_IJNSA_ILi64EEESG_SF_EEENS5_IJNSS_IS1J_SC_EENSS_INS5_IJNSA_ILi16EEENSA_ILi2EEEEEENS5_IJSC_SF_EEEEEEEEfSI_fSI_NS1E_6fusion15FusionCallbacksIS1I_NS1S_17LinearCombinationIffffLNS_15FloatRoundStyleE2EEES1K_S1R_JEEENS4_5SM1004TMEM4LOAD26SM100_TMEM_LOAD_32dp32b16xENS4_13SM90_TMA_LOADENS11_INS12_ILi2ELi4ELi3EEES15_NSS_INS5_IJSB_S1M_EEENS5_IJS1M_SC_EEEEEEENS4_39AutoVectorizingCopyWithAssumedAlignmentILi128EEENS4_14SM90_TMA_STOREES27_S29_S29_EEEvvEEEEvNT_6ParamsE --------------------------
	.section	.text._ZN7cutlass13device_kernelINS_4gemm6kernel13GemmUniversalIN4cute5tupleIJiiiiEEENS1_10collective13CollectiveMmaINS1_35MainloopSm100TmaUmmaWarpSpecializedILi2ELi2ELi4ENS5_IJNS4_1CILi8EEENSA_ILi1EEESC_EEEEENS5_IJNSA_ILi128EEENSA_ILi256EEESF_EEEfNS5_IJlSC_lEEEfSI_NS4_8TiledMMAINS4_8MMA_AtomIJNS4_23SM100_MMA_TF32_2x1SM_SSINS_10tfloat32_tESM_fLi128ELi256ELNS4_4UMMA5MajorE0ELSO_0ELNSN_7ScaleInE0ELSP_0EEEEEENS4_6LayoutINS5_IJSC_SC_SC_EEENS5_IJNSA_ILi0EEESU_SU_EEEEENS5_IJNS4_10UnderscoreESX_SX_EEEEENS4_18SM100_TMA_2SM_LOADENS4_14ComposedLayoutINS4_7SwizzleILi3ELi4ELi3EEENS4_18smem_ptr_flag_bitsILi32EEENSS_INS5_IJSB_NSA_ILi32EEEEEENS5_IJS16_SC_EEEEEEEvNS4_8identityENS4_28SM100_TMA_2SM_LOAD_MULTICASTES1A_vS1B_EENS_8epilogue10collective18CollectiveEpilogueINS1E_23Sm100TmaWarpSpecializedILi4ELi2ELi16ELb1ELb0EEEJNS5_IJNSA_ILi64EEESG_SF_EEENS5_IJNSS_IS1J_SC_EENSS_INS5_IJNSA_ILi16EEENSA_ILi2EEEEEENS5_IJSC_SF_EEEEEEEEfSI_fSI_NS1E_6fusion15FusionCallbacksIS1I_NS1S_17LinearCombinationIffffLNS_15FloatRoundStyleE2EEES1K_S1R_JEEENS4_5SM1004TMEM4LOAD26SM100_TMEM_LOAD_32dp32b16xENS4_13SM90_TMA_LOADENS11_INS12_ILi2ELi4ELi3EEES15_NSS_INS5_IJSB_S1M_EEENS5_IJS1M_SC_EEEEEEENS4_39AutoVectorizingCopyWithAssumedAlignmentILi128EEENS4_14SM90_TMA_STOREES27_S29_S29_EEEvvEEEEvNT_6ParamsE,"ax",@progbits
	.align	128
.text._ZN7cutlass13device_kernelINS_4gemm6kernel13GemmUniversalIN4cute5tupleIJiiiiEEENS1_10collective13CollectiveMmaINS1_35MainloopSm100TmaUmmaWarpSpecializedILi2ELi2ELi4ENS5_IJNS4_1CILi8EEENSA_ILi1EEESC_EEEEENS5_IJNSA_ILi128EEENSA_ILi256EEESF_EEEfNS5_IJlSC_lEEEfSI_NS4_8TiledMMAINS4_8MMA_AtomIJNS4_23SM100_MMA_TF32_2x1SM_SSINS_10tfloat32_tESM_fLi128ELi256ELNS4_4UMMA5MajorE0ELSO_0ELNSN_7ScaleInE0ELSP_0EEEEEENS4_6LayoutINS5_IJSC_SC_SC_EEENS5_IJNSA_ILi0EEESU_SU_EEEEENS5_IJNS4_10UnderscoreESX_SX_EEEEENS4_18SM100_TMA_2SM_LOADENS4_14ComposedLayoutINS4_7SwizzleILi3ELi4ELi3EEENS4_18smem_ptr_flag_bitsILi32EEENSS_INS5_IJSB_NSA_ILi32EEEEEENS5_IJS16_SC_EEEEEEEvNS4_8identityENS4_28SM100_TMA_2SM_LOAD_MULTICASTES1A_vS1B_EENS_8epilogue10collective18CollectiveEpilogueINS1E_23Sm100TmaWarpSpecializedILi4ELi2ELi16ELb1ELb0EEEJNS5_IJNSA_ILi64EEESG_SF_EEENS5_IJNSS_IS1J_SC_EENSS_INS5_IJNSA_ILi16EEENSA_ILi2EEEEEENS5_IJSC_SF_EEEEEEEEfSI_fSI_NS1E_6fusion15FusionCallbacksIS1I_NS1S_17LinearCombinationIffffLNS_15FloatRoundStyleE2EEES1K_S1R_JEEENS4_5SM1004TMEM4LOAD26SM100_TMEM_LOAD_32dp32b16xENS4_13SM90_TMA_LOADENS11_INS12_ILi2ELi4ELi3EEES15_NSS_INS5_IJSB_S1M_EEENS5_IJS1M_SC_EEEEEEENS4_39AutoVectorizingCopyWithAssumedAlignmentILi128EEENS4_14SM90_TMA_STOREES27_S29_S29_EEEvvEEEEvNT_6ParamsE:
        .type           _ZN7cutlass13device_kernelINS_4gemm6kernel13GemmUniversalIN4cute5tupleIJiiiiEEENS1_10collective13CollectiveMmaINS1_35MainloopSm100TmaUmmaWarpSpecializedILi2ELi2ELi4ENS5_IJNS4_1CILi8EEENSA_ILi1EEESC_EEEEENS5_IJNSA_ILi128EEENSA_ILi256EEESF_EEEfNS5_IJlSC_lEEEfSI_NS4_8TiledMMAINS4_8MMA_AtomIJNS4_23SM100_MMA_TF32_2x1SM_SSINS_10tfloat32_tESM_fLi128ELi256ELNS4_4UMMA5MajorE0ELSO_0ELNSN_7ScaleInE0ELSP_0EEEEEENS4_6LayoutINS5_IJSC_SC_SC_EEENS5_IJNSA_ILi0EEESU_SU_EEEEENS5_IJNS4_10UnderscoreESX_SX_EEEEENS4_18SM100_TMA_2SM_LOADENS4_14ComposedLayoutINS4_7SwizzleILi3ELi4ELi3EEENS4_18smem_ptr_flag_bitsILi32EEENSS_INS5_IJSB_NSA_ILi32EEEEEENS5_IJS16_SC_EEEEEEEvNS4_8identityENS4_28SM100_TMA_2SM_LOAD_MULTICASTES1A_vS1B_EENS_8epilogue10collective18CollectiveEpilogueINS1E_23Sm100TmaWarpSpecializedILi4ELi2ELi16ELb1ELb0EEEJNS5_IJNSA_ILi64EEESG_SF_EEENS5_IJNSS_IS1J_SC_EENSS_INS5_IJNSA_ILi16EEENSA_ILi2EEEEEENS5_IJSC_SF_EEEEEEEEfSI_fSI_NS1E_6fusion15FusionCallbacksIS1I_NS1S_17LinearCombinationIffffLNS_15FloatRoundStyleE2EEES1K_S1R_JEEENS4_5SM1004TMEM4LOAD26SM100_TMEM_LOAD_32dp32b16xENS4_13SM90_TMA_LOADENS11_INS12_ILi2ELi4ELi3EEES15_NSS_INS5_IJSB_S1M_EEENS5_IJS1M_SC_EEEEEEENS4_39AutoVectorizingCopyWithAssumedAlignmentILi128EEENS4_14SM90_TMA_STOREES27_S29_S29_EEEvvEEEEvNT_6ParamsE,@function
        .size           _ZN7cutlass13device_kernelINS_4gemm6kernel13GemmUniversalIN4cute5tupleIJiiiiEEENS1_10collective13CollectiveMmaINS1_35MainloopSm100TmaUmmaWarpSpecializedILi2ELi2ELi4ENS5_IJNS4_1CILi8EEENSA_ILi1EEESC_EEEEENS5_IJNSA_ILi128EEENSA_ILi256EEESF_EEEfNS5_IJlSC_lEEEfSI_NS4_8TiledMMAINS4_8MMA_AtomIJNS4_23SM100_MMA_TF32_2x1SM_SSINS_10tfloat32_tESM_fLi128ELi256ELNS4_4UMMA5MajorE0ELSO_0ELNSN_7ScaleInE0ELSP_0EEEEEENS4_6LayoutINS5_IJSC_SC_SC_EEENS5_IJNSA_ILi0EEESU_SU_EEEEENS5_IJNS4_10UnderscoreESX_SX_EEEEENS4_18SM100_TMA_2SM_LOADENS4_14ComposedLayoutINS4_7SwizzleILi3ELi4ELi3EEENS4_18smem_ptr_flag_bitsILi32EEENSS_INS5_IJSB_NSA_ILi32EEEEEENS5_IJS16_SC_EEEEEEEvNS4_8identityENS4_28SM100_TMA_2SM_LOAD_MULTICASTES1A_vS1B_EENS_8epilogue10collective18CollectiveEpilogueINS1E_23Sm100TmaWarpSpecializedILi4ELi2ELi16ELb1ELb0EEEJNS5_IJNSA_ILi64EEESG_SF_EEENS5_IJNSS_IS1J_SC_EENSS_INS5_IJNSA_ILi16EEENSA_ILi2EEEEEENS5_IJSC_SF_EEEEEEEEfSI_fSI_NS1E_6fusion15FusionCallbacksIS1I_NS1S_17LinearCombinationIffffLNS_15FloatRoundStyleE2EEES1K_S1R_JEEENS4_5SM1004TMEM4LOAD26SM100_TMEM_LOAD_32dp32b16xENS4_13SM90_TMA_LOADENS11_INS12_ILi2ELi4ELi3EEES15_NSS_INS5_IJSB_S1M_EEENS5_IJS1M_SC_EEEEEEENS4_39AutoVectorizingCopyWithAssumedAlignmentILi128EEENS4_14SM90_TMA_STOREES27_S29_S29_EEEvvEEEEvNT_6ParamsE,(.L_x_239 - _ZN7cutlass13device_kernelINS_4gemm6kernel13GemmUniversalIN4cute5tupleIJiiiiEEENS1_10collective13CollectiveMmaINS1_35MainloopSm100TmaUmmaWarpSpecializedILi2ELi2ELi4ENS5_IJNS4_1CILi8EEENSA_ILi1EEESC_EEEEENS5_IJNSA_ILi128EEENSA_ILi256EEESF_EEEfNS5_IJlSC_lEEEfSI_NS4_8TiledMMAINS4_8MMA_AtomIJNS4_23SM100_MMA_TF32_2x1SM_SSINS_10tfloat32_tESM_fLi128ELi256ELNS4_4UMMA5MajorE0ELSO_0ELNSN_7ScaleInE0ELSP_0EEEEEENS4_6LayoutINS5_IJSC_SC_SC_EEENS5_IJNSA_ILi0EEESU_SU_EEEEENS5_IJNS4_10UnderscoreESX_SX_EEEEENS4_18SM100_TMA_2SM_LOADENS4_14ComposedLayoutINS4_7SwizzleILi3ELi4ELi3EEENS4_18smem_ptr_flag_bitsILi32EEENSS_INS5_IJSB_NSA_ILi32EEEEEENS5_IJS16_SC_EEEEEEEvNS4_8identityENS4_28SM100_TMA_2SM_LOAD_MULTICASTES1A_vS1B_EENS_8epilogue10collective18CollectiveEpilogueINS1E_23Sm100TmaWarpSpecializedILi4ELi2ELi16ELb1ELb0EEEJNS5_IJNSA_ILi64EEESG_SF_EEENS5_IJNSS_IS1J_SC_EENSS_INS5_IJNSA_ILi16EEENSA_ILi2EEEEEENS5_IJSC_SF_EEEEEEEEfSI_fSI_NS1E_6fusion15FusionCallbacksIS1I_NS1S_17LinearCombinationIffffLNS_15FloatRoundStyleE2EEES1K_S1R_JEEENS4_5SM1004TMEM4LOAD26SM100_TMEM_LOAD_32dp32b16xENS4_13SM90_TMA_LOADENS11_INS12_ILi2ELi4ELi3EEES15_NSS_INS5_IJSB_S1M_EEENS5_IJS1M_SC_EEEEEEENS4_39AutoVectorizingCopyWithAssumedAlignmentILi128EEENS4_14SM90_TMA_STOREES27_S29_S29_EEEvvEEEEvNT_6ParamsE)
        .other          _ZN7cutlass13device_kernelINS_4gemm6kernel13GemmUniversalIN4cute5tupleIJiiiiEEENS1_10collective13CollectiveMmaINS1_35MainloopSm100TmaUmmaWarpSpecializedILi2ELi2ELi4ENS5_IJNS4_1CILi8EEENSA_ILi1EEESC_EEEEENS5_IJNSA_ILi128EEENSA_ILi256EEESF_EEEfNS5_IJlSC_lEEEfSI_NS4_8TiledMMAINS4_8MMA_AtomIJNS4_23SM100_MMA_TF32_2x1SM_SSINS_10tfloat32_tESM_fLi128ELi256ELNS4_4UMMA5MajorE0ELSO_0ELNSN_7ScaleInE0ELSP_0EEEEEENS4_6LayoutINS5_IJSC_SC_SC_EEENS5_IJNSA_ILi0EEESU_SU_EEEEENS5_IJNS4_10UnderscoreESX_SX_EEEEENS4_18SM100_TMA_2SM_LOADENS4_14ComposedLayoutINS4_7SwizzleILi3ELi4ELi3EEENS4_18smem_ptr_flag_bitsILi32EEENSS_INS5_IJSB_NSA_ILi32EEEEEENS5_IJS16_SC_EEEEEEEvNS4_8identityENS4_28SM100_TMA_2SM_LOAD_MULTICASTES1A_vS1B_EENS_8epilogue10collective18CollectiveEpilogueINS1E_23Sm100TmaWarpSpecializedILi4ELi2ELi16ELb1ELb0EEEJNS5_IJNSA_ILi64EEESG_SF_EEENS5_IJNSS_IS1J_SC_EENSS_INS5_IJNSA_ILi16EEENSA_ILi2EEEEEENS5_IJSC_SF_EEEEEEEEfSI_fSI_NS1E_6fusion15FusionCallbacksIS1I_NS1S_17LinearCombinationIffffLNS_15FloatRoundStyleE2EEES1K_S1R_JEEENS4_5SM1004TMEM4LOAD26SM100_TMEM_LOAD_32dp32b16xENS4_13SM90_TMA_LOADENS11_INS12_ILi2ELi4ELi3EEES15_NSS_INS5_IJSB_S1M_EEENS5_IJS1M_SC_EEEEEEENS4_39AutoVectorizingCopyWithAssumedAlignmentILi128EEENS4_14SM90_TMA_STOREES27_S29_S29_EEEvvEEEEvNT_6ParamsE,@"STO_CUDA_ENTRY STV_DEFAULT"
_ZN7cutlass13device_kernelINS_4gemm6kernel13GemmUniversalIN4cute5tupleIJiiiiEEENS1_10collective13CollectiveMmaINS1_35MainloopSm100TmaUmmaWarpSpecializedILi2ELi2ELi4ENS5_IJNS4_1CILi8EEENSA_ILi1EEESC_EEEEENS5_IJNSA_ILi128EEENSA_ILi256EEESF_EEEfNS5_IJlSC_lEEEfSI_NS4_8TiledMMAINS4_8MMA_AtomIJNS4_23SM100_MMA_TF32_2x1SM_SSINS_10tfloat32_tESM_fLi128ELi256ELNS4_4UMMA5MajorE0ELSO_0ELNSN_7ScaleInE0ELSP_0EEEEEENS4_6LayoutINS5_IJSC_SC_SC_EEENS5_IJNSA_ILi0EEESU_SU_EEEEENS5_IJNS4_10UnderscoreESX_SX_EEEEENS4_18SM100_TMA_2SM_LOADENS4_14ComposedLayoutINS4_7SwizzleILi3ELi4ELi3EEENS4_18smem_ptr_flag_bitsILi32EEENSS_INS5_IJSB_NSA_ILi32EEEEEENS5_IJS16_SC_EEEEEEEvNS4_8identityENS4_28SM100_TMA_2SM_LOAD_MULTICASTES1A_vS1B_EENS_8epilogue10collective18CollectiveEpilogueINS1E_23Sm100TmaWarpSpecializedILi4ELi2ELi16ELb1ELb0EEEJNS5_IJNSA_ILi64EEESG_SF_EEENS5_IJNSS_IS1J_SC_EENSS_INS5_IJNSA_ILi16EEENSA_ILi2EEEEEENS5_IJSC_SF_EEEEEEEEfSI_fSI_NS1E_6fusion15FusionCallbacksIS1I_NS1S_17LinearCombinationIffffLNS_15FloatRoundStyleE2EEES1K_S1R_JEEENS4_5SM1004TMEM4LOAD26SM100_TMEM_LOAD_32dp32b16xENS4_13SM90_TMA_LOADENS11_INS12_ILi2ELi4ELi3EEES15_NSS_INS5_IJSB_S1M_EEENS5_IJS1M_SC_EEEEEEENS4_39AutoVectorizingCopyWithAssumedAlignmentILi128EEENS4_14SM90_TMA_STOREES27_S29_S29_EEEvvEEEEvNT_6ParamsE:
[----:B------:R-:W1:Y:S01]  /*0000*/  LDC R1, c[0x0][0x37c] ;  /* 0x0000df00ff017b82 */ /* 0x000e620000000800 */
[----:B------:R-:W2:Y:S01]  /*0010*/  S2R R65, SR_TID.X ;  /* 0x0000000000417919 */ /* 0x000ea20000002100 */
[----:B------:R-:W3:Y:S06]  /*0020*/  LDCU.64 UR8, c[0x0][0x890] ;  /* 0x00011200ff0877ac */ /* 0x000eec0008000a00 */
[----:B------:R-:W4:Y:S01]  /*0030*/  S2UR UR62, SR_CgaCtaId ;  /* 0x00000000003e79c3 */ /* 0x000f220000008800 */
[----:B------:R-:W-:Y:S02]  /*0040*/  PRMT R26, RZ, 0x7610, R26 ;  /* 0x00007610ff1a7816 */ /* 0x000fe4000000001a */
[----:B------:R-:W-:Y:S01]  /*0050*/  ELECT P1, URZ, PT ;  /* 0x0000000000ff782f */ /* 0x000fe20003820000 */
[----:B---3--:R-:W-:-:S04]  /*0060*/  UISETP.NE.U32.AND UP0, UPT, UR8, URZ, UPT ;  /* 0x000000ff0800728c */ /* 0x008fc8000bf05070 */
[----:B------:R-:W-:Y:S02]  /*0070*/  UISETP.NE.AND.EX UP0, UPT, UR9, URZ, UPT, UP0 ;  /* 0x000000ff0900728c */ /* 0x000fe4000bf05300 */
[----:B----4-:R-:W-:Y:S02]  /*0080*/  ULOP3.LUT UR5, UR62, 0x1, URZ, 0xc0, !UPT ;  /* 0x000000013e057892 */ /* 0x010fe4000f8ec0ff */
[----:B------:R-:W-:Y:S01]  /*0090*/  ULOP3.LUT UR4, UR62, 0x1, URZ, 0x3c, !UPT ;  /* 0x000000013e047892 */ /* 0x000fe2000f8e3cff */
[----:B--2---:R-:W-:-:S03]  /*00a0*/  SHF.R.U32.HI R52, RZ, 0x5, R65 ;  /* 0x00000005ff347819 */ /* 0x004fc60000011641 */
[----:B------:R-:W-:Y:S02]  /*00b0*/  IMAD.U32 R2, RZ, RZ, UR5 ;  /* 0x00000005ff027e24 */ /* 0x000fe4000f8e00ff */
[----:B------:R-:W2:Y:S02]  /*00c0*/  SHFL.IDX PT, R0, R52, RZ, 0x1f ;  /* 0x00001fff34007589 */ /* 0x000ea400000e0000 */
[----:B--2---:R-:W-:Y:S01]  /*00d0*/  R2UR UR20, R0 ;  /* 0x00000000001472ca */ /* 0x004fe200000e0000 */
[----:B------:R-:W-:Y:S01]  /*00e0*/  IMAD.U32 R0, RZ, RZ, UR4 ;  /* 0x00000004ff007e24 */ /* 0x000fe2000f8e00ff */
[----:B-1----:R-:W-:-:S13]  /*00f0*/  BRA.U UP0, `(.L_x_0) ;  /* 0x0000000100307547 */ /* 0x002fda000b800000 */
[----:B------:R-:W1:Y:S02]  /*0100*/  LDCU.64 UR4, c[0x0][0x888] ;  /* 0x00011100ff0477ac */ /* 0x000e640008000a00 */
[----:B-1----:R-:W-:-:S04]  /*0110*/  UISETP.NE.U32.AND UP0, UPT, UR4, URZ, UPT ;  /* 0x000000ff0400728c */ /* 0x002fc8000bf05070 */
[----:B------:R-:W-:-:S09]  /*0120*/  UISETP.NE.AND.EX UP0, UPT, UR5, URZ, UPT, UP0 ;  /* 0x000000ff0500728c */ /* 0x000fd2000bf05300 */
[----:B------:R-:W-:Y:S05]  /*0130*/  BRA.U !UP0, `(.L_x_1) ;  /* 0x0000000108147547 */ /* 0x000fea000b800000 */
[----:B------:R-:W1:Y:S01]  /*0140*/  LDC.64 R4, c[0x0][0x888] ;  /* 0x00022200ff047b82 */ /* 0x000e620000000a00 */
[----:B------:R-:W1:Y:S02]  /*0150*/  LDCU.64 UR4, c[0x0][0x358] ;  /* 0x00006b00ff0477ac */ /* 0x000e640008000a00 */
[----:B-1----:R1:W5:Y:S01]  /*0160*/  LDG.E R27, desc[UR4][R4.64] ;  /* 0x00000004041b7981 */ /* 0x002362000c1e1900 */
[----:B------:R-:W-:Y:S01]  /*0170*/  HFMA2 R26, -RZ, RZ, 0, 5.9604644775390625e-08 ;  /* 0x00000001ff1a7431 */ /* 0x000fe200000001ff */
[----:B------:R-:W-:Y:S05]  /*0180*/  BRA `(.L_x_0) ;  /* 0x00000000000c7947 */ /* 0x000fea0003800000 */
.L_x_1:
[----:B------:R-:W1:Y:S01]  /*0190*/  LDCU UR4, c[0x0][0x880] ;  /* 0x00011000ff0477ac */ /* 0x000e620008000800 */
[----:B------:R-:W-:Y:S01]  /*01a0*/  HFMA2 R26, -RZ, RZ, 0, 5.9604644775390625e-08 ;  /* 0x00000001ff1a7431 */ /* 0x000fe200000001ff */
[----:B-1----:R-:W-:-:S07]  /*01b0*/  MOV R27, UR4 ;  /* 0x00000004001b7c02 */ /* 0x002fce0008000f00 */
.L_x_0:
[----:B------:R-:W2:Y:S02]  /*01c0*/  LDCU.64 UR4, c[0x0][0x8b0] ;  /* 0x00011600ff0477ac */ /* 0x000ea40008000a00 */
[----:B--2---:R-:W-:-:S04]  /*01d0*/  UISETP.NE.U32.AND UP0, UPT, UR4, URZ, UPT ;  /* 0x000000ff0400728c */ /* 0x004fc8000bf05070 */
[----:B------:R-:W-:-:S09]  /*01e0*/  UISETP.NE.AND.EX UP0, UPT, UR5, URZ, UPT, UP0 ;  /* 0x000000ff0500728c */ /* 0x000fd2000bf05300 */
[----:B------:R-:W-:Y:S05]  /*01f0*/  BRA.U UP0, `(.L_x_2) ;  /* 0x0000000100287547 */ /* 0x000fea000b800000 */
[----:B------:R-:W2:Y:S02]  /*0200*/  LDCU.64 UR4, c[0x0][0x8a8] ;  /* 0x00011500ff0477ac */ /* 0x000ea40008000a00 */
[----:B--2---:R-:W-:-:S04]  /*0210*/  UISETP.NE.U32.AND UP0, UPT, UR4, URZ, UPT ;  /* 0x000000ff0400728c */ /* 0x004fc8000bf05070 */
[----:B------:R-:W-:-:S09]  /*0220*/  UISETP.NE.AND.EX UP0, UPT, UR5, URZ, UPT, UP0 ;  /* 0x000000ff0500728c */ /* 0x000fd2000bf05300 */
[----:B------:R-:W-:Y:S05]  /*0230*/  BRA.U !UP0, `(.L_x_3) ;  /* 0x0000000108107547 */ /* 0x000fea000b800000 */
[----:B------:R-:W2:Y:S01]  /*0240*/  LDC.64 R24, c[0x0][0x8a8] ;  /* 0x00022a00ff187b82 */ /* 0x000ea20000000a00 */
[----:B------:R-:W2:Y:S02]  /*0250*/  LDCU.64 UR4, c[0x0][0x358] ;  /* 0x00006b00ff0477ac */ /* 0x000ea40008000a00 */
[----:B--2---:R2:W5:Y:S01]  /*0260*/  LDG.E R24, desc[UR4][R24.64] ;  /* 0x0000000418187981 */ /* 0x004562000c1e1900 */
[----:B------:R-:W-:Y:S05]  /*0270*/  BRA `(.L_x_2) ;  /* 0x0000000000087947 */ /* 0x000fea0003800000 */
.L_x_3:
[----:B------:R-:W2:Y:S02]  /*0280*/  LDCU UR4, c[0x0][0x8a0] ;  /* 0x00011400ff0477ac */ /* 0x000ea40008000800 */
[----:B--2---:R-:W-:Y:S02]  /*0290*/  MOV R24, UR4 ;  /* 0x0000000400187c02 */ /* 0x004fe40008000f00 */
.L_x_2:
[----:B------:R-:W-:Y:S01]  /*02a0*/  IMAD.U32 R3, RZ, RZ, UR20 ;  /* 0x00000014ff037e24 */ /* 0x000fe2000f8e00ff */
[----:B------:R-:W-:Y:S04]  /*02b0*/  BSSY.RECONVERGENT B0, `(.L_x_4) ;  /* 0x000000c000007945 */ /* 0x000fe80003800200 */
[C---:B------:R-:W-:Y:S02]  /*02c0*/  ISETP.NE.OR P2, PT, R3.reuse, 0x1, !P1 ;  /* 0x000000010300780c */ /* 0x040fe40004f45670 */
[----:B------:R-:W-:-:S11]  /*02d0*/  ISETP.NE.OR P0, PT, R3, 0x3, !P1 ;  /* 0x000000030300780c */ /* 0x000fd60004f05670 */
[----:B------:R-:W-:Y:S05]  /*02e0*/  @P2 BRA `(.L_x_5) ;  /* 0x0000000000202947 */ /* 0x000fea0003800000 */
[----:B------:R-:W3:Y:S02]  /*02f0*/  LDCU.64 UR4, c[0x0][0x348] ;  /* 0x00006900ff0477ac */ /* 0x000ee40008000a00 */
[----:B---3--:R-:W-:Y:S02]  /*0300*/  UIADD3 UR6, UP1, UPT, UR4, 0x80, URZ ;  /* 0x0000008004067890 */ /* 0x008fe4000ff3e0ff */
[----:B------:R-:W-:Y:S02]  /*0310*/  UIADD3 UR4, UP0, UPT, UR4, 0x180, URZ ;  /* 0x0000018004047890 */ /* 0x000fe4000ff1e0ff */
[----:B------:R-:W-:Y:S02]  /*0320*/  UIADD3.X UR7, UPT, UPT, URZ, UR5, URZ, UP1, !UPT ;  /* 0x00000005ff077290 */ /* 0x000fe40008ffe4ff */
[----:B------:R-:W-:-:S07]  /*0330*/  UIADD3.X UR5, UPT, UPT, URZ, UR5, URZ, UP0, !UPT ;  /* 0x00000005ff057290 */ /* 0x000fce00087fe4ff */
[----:B------:R3:W-:Y:S02]  /*0340*/  UTMACCTL.PF [UR6] ;  /* 0x00000000060079b9 */ /* 0x0007e40008040000 */
[----:B------:R3:W-:Y:S02]  /*0350*/  UTMACCTL.PF [UR4] ;  /* 0x00000000040079b9 */ /* 0x0007e40008040000 */
[----:B---3--:R-:W-:Y:S01]  /*0360*/  NOP ;  /* 0x0000000000007918 */ /* 0x008fe20000000000 */
.L_x_5:
[----:B------:R-:W-:Y:S05]  /*0370*/  BSYNC.RECONVERGENT B0 ;  /* 0x0000000000007941 */ /* 0x000fea0003800200 */
.L_x_4:
[----:B------:R-:W-:Y:S04]  /*0380*/  BSSY.RECONVERGENT B0, `(.L_x_6) ;  /* 0x000000a000007945 */ /* 0x000fe80003800200 */
        /* <DEDUP_REMOVED lines=9> */
.L_x_7:
[----:B------:R-:W-:Y:S05]  /*0420*/  BSYNC.RECONVERGENT B0 ;  /* 0x0000000000007941 */ /* 0x000fea0003800200 */
.L_x_6:
[----:B------:R-:W3:Y:S01]  /*0430*/  LDCU.64 UR4, c[0x0][0x888] ;  /* 0x00011100ff0477ac */ /* 0x000ee20008000a00 */
[----:B------:R-:W-:Y:S02]  /*0440*/  UISETP.EQ.U32.AND UP1, UPT, UR8, URZ, UPT ;  /* 0x000000ff0800728c */ /* 0x000fe4000bf22070 */
[----:B------:R-:W-:Y:S02]  /*0450*/  UPLOP3.LUT UP4, UPT, UPT, UPT, UPT, 0x80, 0x8 ;  /* 0x000000000008789c */ /* 0x000fe40003f8f070 */
[----:B---3--:R-:W-:-:S04]  /*0460*/  UISETP.NE.U32.AND UP0, UPT, UR4, URZ, UPT ;  /* 0x000000ff0400728c */ /* 0x008fc8000bf05070 */
[----:B------:R-:W-:-:S04]  /*0470*/  UISETP.NE.AND.EX UP2, UPT, UR5, URZ, UPT, UP0 ;  /* 0x000000ff0500728c */ /* 0x000fc8000bf45300 */
[----:B------:R-:W-:-:S04]  /*0480*/  UISETP.EQ.OR.EX UP3, UPT, UR9, URZ, !UP2, UP1 ;  /* 0x000000ff0900728c */ /* 0x000fc8000d762710 */
[----:B------:R-:W-:-:S06]  /*0490*/  UP2UR UR4, UPR, URZ, 0x8 ;  /* 0x00000008ff047883 */ /* 0x000fcc0008000000 */
[----:B------:R-:W-:Y:S01]  /*04a0*/  MOV R55, UR4 ;  /* 0x0000000400377c02 */ /* 0x000fe20008000f00 */
[----:B------:R-:W-:Y:S06]  /*04b0*/  BRA.U !UP3, `(.L_x_8) ;  /* 0x000000010b207547 */ /* 0x000fec000b800000 */
[----:B------:R-:W-:Y:S01]  /*04c0*/  UISETP.NE.U32.AND UP0, UPT, UR8, URZ, UPT ;  /* 0x000000ff0800728c */ /* 0x000fe2000bf05070 */
[----:B-----5:R-:W-:Y:S01]  /*04d0*/  FSETP.NEU.AND P0, PT, R27, RZ, PT ;  /* 0x000000ff1b00720b */ /* 0x020fe20003f0d000 */
[----:B------:R-:W-:Y:S02]  /*04e0*/  USEL UR4, URZ, 0xffffffff, UP2 ;  /* 0xffffffffff047887 */ /* 0x000fe40009000000 */
[----:B------:R-:W-:-:S10]  /*04f0*/  UISETP.NE.AND.EX UP1, UPT, UR9, URZ, UPT, UP0 ;  /* 0x000000ff0900728c */ /* 0x000fd4000bf25300 */
[----:B------:R-:W-:Y:S01]  /*0500*/  VOTEU.ANY UP0, P0 ;  /* 0x0000000000ff7886 */ /* 0x000fe20000000100 */
[----:B------:R-:W-:-:S04]  /*0510*/  @!UP1 USEL UR4, URZ, 0xffffffff, UP0 ;  /* 0xffffffffff049887 */ /* 0x000fc80008000000 */
[----:B------:R-:W-:-:S04]  /*0520*/  ULOP3.LUT UR4, UR4, 0x1, URZ, 0xc0, !UPT ;  /* 0x0000000104047892 */ /* 0x000fc8000f8ec0ff */
[----:B------:R-:W-:-:S11]  /*0530*/  UISETP.NE.U32.AND UP4, UPT, UR4, 0x1, UPT ;  /* 0x000000010400788c */ /* 0x000fd6000bf85070 */
.L_x_8:
[----:B------:R-:W3:Y:S01]  /*0540*/  SHFL.IDX PT, R3, R52, RZ, 0x1f ;  /* 0x00001fff34037589 */ /* 0x000ee200000e0000 */
[----:B------:R-:W-:Y:S01]  /*0550*/  R2UR UR4, R2 ;  /* 0x00000000020472ca */ /* 0x000fe200000e0000 */
[----:B------:R-:W-:-:S04]  /*0560*/  UISETP.NE.AND UP0, UPT, UR20, 0x2, UPT ;  /* 0x000000021400788c */ /* 0x000fc8000bf05270 */
[----:B------:R-:W-:-:S08]  /*0570*/  USEL UR53, URZ, 0x1, UP0 ;  /* 0x00000001ff357887 */ /* 0x000fd00008000000 */
[----:B------:R-:W-:-:S06]  /*0580*/  UISETP.EQ.AND UP1, UPT, UR4, URZ, !UP0 ;  /* 0x000000ff0400728c */ /* 0x000fcc000c722270 */
[----:B------:R-:W-:Y:S02]  /*0590*/  PLOP3.LUT P4, PT, P1, PT, UP1, 0x80, 0x8 ;  /* 0x000000000008781c */ /* 0x000fe40000f8f018 */
[----:B---3--:R-:W-:-:S13]  /*05a0*/  ISETP.NE.AND P0, PT, R3, RZ, PT ;  /* 0x000000ff0300720c */ /* 0x008fda0003f05270 */
[----:B------:R-:W-:Y:S05]  /*05b0*/  @P0 BRA `(.L_x_9) ;  /* 0x0000000000440947 */ /* 0x000fea0003800000 */
[----:B------:R-:W-:Y:S01]  /*05c0*/  UMOV UR4, 0x400 ;  /* 0x0000040000047882 */ /* 0x000fe20000000000 */
[----:B------:R-:W-:Y:S01]  /*05d0*/  UMOV UR8, 0x1 ;  /* 0x0000000100087882 */ /* 0x000fe20000000000 */
[----:B------:R-:W-:Y:S01]  /*05e0*/  UMOV UR6, 0x4 ;  /* 0x0000000400067882 */ /* 0x000fe20000000000 */
[----:B------:R-:W-:Y:S02]  /*05f0*/  ULEA UR4, UR62, UR4, 0x18 ;  /* 0x000000043e047291 */ /* 0x000fe4000f8ec0ff */
[----:B------:R-:W-:-:S04]  /*0600*/  UIADD3 UR8, UPT, UPT, -UR8, 0x100000, URZ ;  /* 0x0010000008087890 */ /* 0x000fc8000fffe1ff */
[----:B------:R-:W-:Y:S02]  /*0610*/  USHF.L.U32 UR9, UR8, 0xb, URZ ;  /* 0x0000000b08097899 */ /* 0x000fe400080006ff */
[----:B------:R-:W-:Y:S02]  /*0620*/  USHF.L.U32 UR8, UR8, 0x1, URZ ;  /* 0x0000000108087899 */ /* 0x000fe400080006ff */
[----:B------:R-:W-:-:S04]  /*0630*/  UIADD3 UR6, UPT, UPT, -UR6, 0x100000, URZ ;  /* 0x0010000006067890 */ /* 0x000fc8000fffe1ff */
[----:B------:R-:W-:Y:S02]  /*0640*/  USHF.L.U32 UR7, UR6, 0xb, URZ ;  /* 0x0000000b06077899 */ /* 0x000fe400080006ff */
[----:B------:R-:W-:Y:S01]  /*0650*/  USHF.L.U32 UR6, UR6, 0x1, URZ ;  /* 0x0000000106067899 */ /* 0x000fe200080006ff */
[----:B------:R-:W-:Y:S01]  /*0660*/  ELECT P0, URZ, PT ;  /* 0x0000000000ff782f */ /* 0x000fe20003800000 */
[----:B------:R-:W3:Y:S02]  /*0670*/  FENCE.VIEW.ASYNC.S ;  /* 0x00000000000073c6 */ /* 0x000ee40000000000 */
[----:B---3--:R3:W4:Y:S08]  /*0680*/  SYNCS.EXCH.64 URZ, [UR4], UR8 ;  /* 0x0000000804ff75b2 */ /* 0x0087300008000100 */
[----:B------:R3:W1:Y:S01]  /*0690*/  SYNCS.EXCH.64 URZ, [UR4+0x10], UR6 ;  /* 0x0000100604ff75b2 */ /* 0x0006620008000100 */
[----:B------:R3:W1:Y:S01]  /*06a0*/  SYNCS.EXCH.64 URZ, [UR4+0x8], UR8 ;  /* 0x0000080804ff75b2 */ /* 0x0006620008000100 */
[----:B------:R3:W1:Y:S01]  /*06b0*/  SYNCS.EXCH.64 URZ, [UR4+0x18], UR6 ;  /* 0x0000180604ff75b2 */ /* 0x0006620008000100 */
[----:B------:R-:W-:Y:S01]  /*06c0*/  NOP ;  /* 0x0000000000007918 */ /* 0x000fe20000000000 */
.L_x_9:
[----:B------:R-:W2:Y:S01]  /*06d0*/  SHFL.IDX PT, R3, R52, RZ, 0x1f ;  /* 0x00001fff34037589 */ /* 0x000ea200000e0000 */
[----:B------:R-:W-:Y:S01]  /*06e0*/  NOP ;  /* 0x0000000000007918 */ /* 0x000fe20000000000 */
[----:B--2---:R-:W-:-:S13]  /*06f0*/  ISETP.NE.AND P0, PT, R3, 0x1, PT ;  /* 0x000000010300780c */ /* 0x004fda0003f05270 */
[----:B------:R-:W-:Y:S05]  /*0700*/  @P0 BRA `(.L_x_10) ;  /* 0x0000000000540947 */ /* 0x000fea0003800000 */
[----:B---3--:R-:W-:Y:S01]  /*0710*/  UMOV UR4, 0x400 ;  /* 0x0000040000047882 */ /* 0x008fe20000000000 */
        /* <DEDUP_REMOVED lines=10> */
[----:B------:R-:W2:Y:S02]  /*07c0*/  FENCE.VIEW.ASYNC.S ;  /* 0x00000000000073c6 */ /* 0x000ea40000000000 */
[----:B--2---:R2:W3:Y:S08]  /*07d0*/  SYNCS.EXCH.64 URZ, [UR4+0x20], UR8 ;  /* 0x0000200804ff75b2 */ /* 0x0044f00008000100 */
[----:B------:R2:W1:Y:S01]  /*07e0*/  SYNCS.EXCH.64 URZ, [UR4+0x40], UR6 ;  /* 0x0000400604ff75b2 */ /* 0x0004620008000100 */
[----:B------:R2:W1:Y:S01]  /*07f0*/  SYNCS.EXCH.64 URZ, [UR4+0x28], UR8 ;  /* 0x0000280804ff75b2 */ /* 0x0004620008000100 */
[----:B------:R2:W1:Y:S01]  /*0800*/  SYNCS.EXCH.64 URZ, [UR4+0x48], UR6 ;  /* 0x0000480604ff75b2 */ /* 0x0004620008000100 */
[----:B------:R2:W1:Y:S01]  /*0810*/  SYNCS.EXCH.64 URZ, [UR4+0x30], UR8 ;  /* 0x0000300804ff75b2 */ /* 0x0004620008000100 */
[----:B------:R2:W1:Y:S01]  /*0820*/  SYNCS.EXCH.64 URZ, [UR4+0x50], UR6 ;  /* 0x0000500604ff75b2 */ /* 0x0004620008000100 */
[----:B------:R2:W1:Y:S01]  /*0830*/  SYNCS.EXCH.64 URZ, [UR4+0x38], UR8 ;  /* 0x0000380804ff75b2 */ /* 0x0004620008000100 */
[----:B------:R2:W1:Y:S01]  /*0840*/  SYNCS.EXCH.64 URZ, [UR4+0x58], UR6 ;  /* 0x0000580604ff75b2 */ /* 0x0004620008000100 */
[----:B------:R-:W-:Y:S01]  /*0850*/  NOP ;  /* 0x0000000000007918 */ /* 0x000fe20000000000 */
.L_x_10:
[----:B------:R-:W4:Y:S01]  /*0860*/  SHFL.IDX PT, R3, R52, RZ, 0x1f ;  /* 0x00001fff34037589 */ /* 0x000f2200000e0000 */
[----:B------:R-:W-:Y:S01]  /*0870*/  NOP ;  /* 0x0000000000007918 */ /* 0x000fe20000000000 */
[----:B----4-:R-:W-:-:S13]  /*0880*/  ISETP.NE.AND P0, PT, R3, 0x3, PT ;  /* 0x000000030300780c */ /* 0x010fda0003f05270 */
[----:B------:R-:W-:Y:S05]  /*0890*/  @P0 BRA `(.L_x_11) ;  /* 0x00000000002c0947 */ /* 0x000fea0003800000 */
[----:B--23--:R-:W-:Y:S01]  /*08a0*/  UMOV UR6, 0x400 ;  /* 0x0000040000067882 */ /* 0x00cfe20000000000 */
[----:B------:R-:W-:Y:S01]  /*08b0*/  UMOV UR4, 0x20 ;  /* 0x0000002000047882 */ /* 0x000fe20000000000 */
[----:B------:R-:W-:Y:S02]  /*08c0*/  ULEA UR6, UR62, UR6, 0x18 ;  /* 0x000000063e067291 */ /* 0x000fe4000f8ec0ff */
[----:B------:R-:W-:-:S04]  /*08d0*/  UIADD3 UR4, UPT, UPT, -UR4, 0x100000, URZ ;  /* 0x0010000004047890 */ /* 0x000fc8000fffe1ff */
[----:B------:R-:W-:Y:S02]  /*08e0*/  USHF.L.U32 UR5, UR4, 0xb, URZ ;  /* 0x0000000b04057899 */ /* 0x000fe400080006ff */
[----:B------:R-:W-:Y:S01]  /*08f0*/  USHF.L.U32 UR4, UR4, 0x1, URZ ;  /* 0x0000000104047899 */ /* 0x000fe200080006ff */
[----:B------:R-:W-:Y:S01]  /*0900*/  ELECT P0, URZ, PT ;  /* 0x0000000000ff782f */ /* 0x000fe20003800000 */
[----:B------:R-:W2:Y:S10]  /*0910*/  FENCE.VIEW.ASYNC.S ;  /* 0x00000000000073c6 */ /* 0x000eb40000000000 */
[----:B--2---:R4:W2:Y:S01]  /*0920*/  SYNCS.EXCH.64 URZ, [UR6+0x60], UR4 ;  /* 0x0000600406ff75b2 */ /* 0x0048a20008000100 */
[----:B------:R4:W3:Y:S02]  /*0930*/  SYNCS.EXCH.64 URZ, [UR6+0x68], UR4 ;  /* 0x0000680406ff75b2 */ /* 0x0008e40008000100 */
[----:B----4-:R-:W-:Y:S01]  /*0940*/  NOP ;  /* 0x0000000000007918 */ /* 0x010fe20000000000 */
.L_x_11:
[----:B------:R-:W4:Y:S01]  /*0950*/  SHFL.IDX PT, R3, R52, RZ, 0x1f ;  /* 0x00001fff34037589 */ /* 0x000f2200000e0000 */
[----:B------:R-:W-:Y:S01]  /*0960*/  NOP ;  /* 0x0000000000007918 */ /* 0x000fe20000000000 */
[----:B----4-:R-:W-:-:S13]  /*0970*/  ISETP.NE.AND P0, PT, R3, 0x4, PT ;  /* 0x000000040300780c */ /* 0x010fda0003f05270 */
[----:B------:R-:W-:Y:S05]  /*0980*/  @P0 BRA `(.L_x_12) ;  /* 0x0000000000480947 */ /* 0x000fea0003800000 */
[----:B--23--:R-:W-:Y:S01]  /*0990*/  UMOV UR4, 0x720 ;  /* 0x0000072000047882 */ /* 0x00cfe20000000000 */
[----:B------:R-:W-:Y:S01]  /*09a0*/  UMOV UR6, 0x400 ;  /* 0x0000040000067882 */ /* 0x000fe20000000000 */
[----:B------:R-:W-:Y:S01]  /*09b0*/  USEL UR4, UR4, 0x620, UP4 ;  /* 0x0000062004047887 */ /* 0x000fe2000a000000 */
        /* <DEDUP_REMOVED lines=10> */
[----:B--2---:R4:W2:Y:S08]  /*0a60*/  SYNCS.EXCH.64 URZ, [UR6+0x70], UR8 ;  /* 0x0000700806ff75b2 */ /* 0x0048b00008000100 */
[----:B------:R4:W3:Y:S01]  /*0a70*/  SYNCS.EXCH.64 URZ, [UR6+0x80], UR4 ;  /* 0x0000800406ff75b2 */ /* 0x0008e20008000100 */
[----:B------:R4:W1:Y:S01]  /*0a80*/  SYNCS.EXCH.64 URZ, [UR6+0x78], UR8 ;  /* 0x0000780806ff75b2 */ /* 0x0008620008000100 */
[----:B------:R4:W1:Y:S02]  /*0a90*/  SYNCS.EXCH.64 URZ, [UR6+0x88], UR4 ;  /* 0x0000880406ff75b2 */ /* 0x0008640008000100 */
[----:B----4-:R-:W-:Y:S01]  /*0aa0*/  NOP ;  /* 0x0000000000007918 */ /* 0x010fe20000000000 */
.L_x_12:
[----:B------:R-:W4:Y:S01]  /*0ab0*/  SHFL.IDX PT, R3, R52, RZ, 0x1f ;  /* 0x00001fff34037589 */ /* 0x000f2200000e0000 */
[----:B------:R-:W-:Y:S01]  /*0ac0*/  NOP ;  /* 0x0000000000007918 */ /* 0x000fe20000000000 */
[----:B----4-:R-:W-:-:S13]  /*0ad0*/  ISETP.NE.AND P0, PT, R3, 0x5, PT ;  /* 0x000000050300780c */ /* 0x010fda0003f05270 */
[----:B------:R-:W-:Y:S05]  /*0ae0*/  @P0 BRA `(.L_x_13) ;  /* 0x0000000000540947 */ /* 0x000fea0003800000 */
[----:B--23--:R-:W-:Y:S01]  /*0af0*/  UMOV UR4, 0x400 ;  /* 0x0000040000047882 */ /* 0x00cfe20000000000 */
        /* <DEDUP_REMOVED lines=14> */
[----:B------:R4:W1:Y:S01]  /*0be0*/  SYNCS.EXCH.64 URZ, [UR4+0xb8], UR8 ;  /* 0x0000b80804ff75b2 */ /* 0x0008620008000100 */
[----:B------:R4:W1:Y:S01]  /*0bf0*/  SYNCS.EXCH.64 URZ, [UR4+0xa0], UR6 ;  /* 0x0000a00604ff75b2 */ /* 0x0008620008000100 */
[----:B------:R4:W1:Y:S01]  /*0c00*/  SYNCS.EXCH.64 URZ, [UR4+0xc0], UR8 ;  /* 0x0000c00804ff75b2 */ /* 0x0008620008000100 */
[----:B------:R4:W1:Y:S01]  /*0c10*/  SYNCS.EXCH.64 URZ, [UR4+0xa8], UR6 ;  /* 0x0000a80604ff75b2 */ /* 0x0008620008000100 */
[----:B------:R4:W1:Y:S02]  /*0c20*/  SYNCS.EXCH.64 URZ, [UR4+0xc8], UR8 ;  /* 0x0000c80804ff75b2 */ /* 0x0008640008000100 */
[----:B----4-:R-:W-:Y:S01]  /*0c30*/  NOP ;  /* 0x0000000000007918 */ /* 0x010fe20000000000 */
.L_x_13:
[----:B------:R-:W4:Y:S01]  /*0c40*/  SHFL.IDX PT, R3, R52, RZ, 0x1f ;  /* 0x00001fff34037589 */ /* 0x000f2200000e0000 */
[----:B------:R-:W-:Y:S01]  /*0c50*/  ISETP.NE.OR P1, PT, RZ, UR20, !P1 ;  /* 0x00000014ff007c0c */ /* 0x000fe2000cf25670 */
        /* <DEDUP_REMOVED lines=12> */
[----:B------:R4:W3:Y:S01]  /*0d20*/  SYNCS.EXCH.64 URZ, [UR4+0xe0], UR6 ;  /* 0x0000e00604ff75b2 */ /* 0x0008e20008000100 */
[----:B------:R4:W1:Y:S01]  /*0d30*/  SYNCS.EXCH.64 URZ, [UR4+0xd8], UR6 ;  /* 0x0000d80604ff75b2 */ /* 0x0008620008000100 */
[----:B------:R4:W1:Y:S02]  /*0d40*/  SYNCS.EXCH.64 URZ, [UR4+0xe8], UR6 ;  /* 0x0000e80604ff75b2 */ /* 0x0008640008000100 */
[----:B----4-:R-:W-:Y:S01]  /*0d50*/  NOP ;  /* 0x0000000000007918 */ /* 0x010fe20000000000 */
.L_x_14:
[----:B------:R-:W-:Y:S01]  /*0d60*/  VOTEU.ALL UP0, P1 ;  /* 0x0000000000ff7886 */ /* 0x000fe20000800000 */
[----:B--23--:R-:W-:Y:S01]  /*0d70*/  UMOV UR4, 0x20 ;  /* 0x0000002000047882 */ /* 0x00cfe20000000000 */
[----:B------:R-:W2:Y:S01]  /*0d80*/  LDCU UR7, c[0x0][0x36c] ;  /* 0x00006d80ff0777ac */ /* 0x000ea20008000800 */
[----:B------:R-:W-:Y:S01]  /*0d90*/  NOP ;  /* 0x0000000000007918 */ /* 0x000fe20000000000 */
[----:B-1----:R-:W-:Y:S01]  /*0da0*/  LOP3.LUT R5, R65, 0x1f, RZ, 0xc0, !PT ;  /* 0x0000001f41057812 */ /* 0x002fe200078ec0ff */
[----:B------:R-:W-:Y:S01]  /*0db0*/  @!UP0 UMOV UR6, 0x400 ;  /* 0x0000040000068882 */ /* 0x000fe20000000000 */
[----:B------:R-:W-:-:S04]  /*0dc0*/  @!UP0 UIADD3 UR4, UPT, UPT, -UR4, 0x100000, URZ ;  /* 0x0010000004048890 */ /* 0x000fc8000fffe1ff */
[----:B------:R-:W-:Y:S02]  /*0dd0*/  @!UP0 USHF.L.U32 UR5, UR4, 0xb, URZ ;  /* 0x0000000b04058899 */ /* 0x000fe400080006ff */
[----:B------:R-:W-:Y:S02]  /*0de0*/  @!UP0 USHF.L.U32 UR4, UR4, 0x1, URZ ;  /* 0x0000000104048899 */ /* 0x000fe400080006ff */
[----:B------:R-:W-:Y:S01]  /*0df0*/  @!UP0 ULEA UR6, UR62, UR6, 0x18 ;  /* 0x000000063e068291 */ /* 0x000fe2000f8ec0ff */
[----:B------:R-:W-:Y:S01]  /*0e00*/  VOTEU.ALL UP0, P1 ;  /* 0x0000000000ff7886 */ /* 0x000fe20000800000 */
[----:B------:R-:W-:Y:S02]  /*0e10*/  UISETP.NE.AND UP5, UPT, UR20, URZ, UPT ;  /* 0x000000ff1400728c */ /* 0x000fe4000bfa5270 */
[----:B--2---:R-:W-:Y:S01]  /*0e20*/  UISETP.EQ.U32.AND UP6, UPT, UR7, 0x1, UPT ;  /* 0x000000010700788c */ /* 0x004fe2000bfc2070 */
[----:B------:R-:W1:Y:S07]  /*0e30*/  FENCE.VIEW.ASYNC.S ;  /* 0x00000000000073c6 */ /* 0x000e6e0000000000 */
[----:B-1----:R1:W2:Y:S01]  /*0e40*/  @!UP0 SYNCS.EXCH.64 URZ, [UR6+0xf0], UR4 ;  /* 0x0000f00406ff85b2 */ /* 0x0022a20008000100 */
[----:B------:R-:W-:Y:S05]  /*0e50*/  BRA.U !UP6, `(.L_x_15) ;  /* 0x000000010e087547 */ /* 0x000fea000b800000 */
[----:B--2---:R-:W-:Y:S01]  /*0e60*/  UCGABAR_ARV ;  /* 0x00000000000079c7 */ /* 0x004fe20008000000 */
[----:B------:R-:W-:Y:S05]  /*0e70*/  BRA `(.L_x_16) ;  /* 0x0000000000047947 */ /* 0x000fea0003800000 */
.L_x_15:
[----:B--2---:R-:W-:Y:S01]  /*0e80*/  NOP ;  /* 0x0000000000007918 */ /* 0x004fe20000000000 */
.L_x_16:
[----:B------:R-:W2:Y:S01]  /*0e90*/  S2UR UR23, SR_CTAID.X ;  /* 0x00000000001779c3 */ /* 0x000ea20000002500 */
[----:B------:R-:W-:-:S05]  /*0ea0*/  CS2R.32 R54, SR_CgaSize ;  /* 0x0000000000367805 */ /* 0x000fca0000008a00 */
[----:B------:R-:W-:-:S05]  /*0eb0*/  IMAD R54, R54, -0xa0, RZ ;  /* 0xffffff6036367824 */ /* 0x000fca00078e02ff */
[----:B-1----:R-:W-:-:S14]  /*0ec0*/  R2UR UR5, R54 ;  /* 0x00000000360572ca */ /* 0x002fdc00000e0000 */
[----:B------:R-:W1:Y:S01]  /*0ed0*/  LDCU UR5, c[0x0][UR5+0x2b0] ;  /* 0x00005600050577ac */ /* 0x000e620008000800 */
[----:B------:R-:W-:Y:S02]  /*0ee0*/  R2UR UR9, R2 ;  /* 0x00000000020972ca */ /* 0x000fe400000e0000 */
[----:B------:R-:W-:-:S05]  /*0ef0*/  CS2R.32 R54, SR_CgaSize ;  /* 0x0000000000367805 */ /* 0x000fca0000008a00 */
[----:B------:R-:W-:-:S05]  /*0f00*/  IMAD R54, R54, -0xa0, RZ ;  /* 0xffffff6036367824 */ /* 0x000fca00078e02ff */
[----:B------:R-:W-:-:S14]  /*0f10*/  R2UR UR4, R54 ;  /* 0x00000000360472ca */ /* 0x000fdc00000e0000 */
[----:B------:R-:W3:Y:S01]  /*0f20*/  LDCU UR4, c[0x0][UR4+0x2b4] ;  /* 0x00005680040477ac */ /* 0x000ee20008000800 */
[----:B------:R-:W4:Y:S01]  /*0f30*/  S2UR UR27, SR_CTAID.Y ;  /* 0x00000000001b79c3 */ /* 0x000f220000002600 */
[----:B------:R-:W-:-:S05]  /*0f40*/  CS2R.32 R54, SR_CgaSize ;  /* 0x0000000000367805 */ /* 0x000fca0000008a00 */
[----:B------:R-:W-:-:S05]  /*0f50*/  IMAD R54, R54, -0xa0, RZ ;  /* 0xffffff6036367824 */ /* 0x000fca00078e02ff */
[----:B------:R-:W-:-:S14]  /*0f60*/  R2UR UR7, R54 ;  /* 0x00000000360772ca */ /* 0x000fdc00000e0000 */
[----:B------:R-:W3:Y:S01]  /*0f70*/  LDCU UR7, c[0x0][UR7+0x2a0] ;  /* 0x00005400070777ac */ /* 0x000ee20008000800 */
[----:B------:R-:W-:-:S05]  /*0f80*/  CS2R.32 R54, SR_CgaSize ;  /* 0x0000000000367805 */ /* 0x000fca0000008a00 */
[----:B------:R-:W-:-:S05]  /*0f90*/  IMAD R54, R54, -0xa0, RZ ;  /* 0xffffff6036367824 */ /* 0x000fca00078e02ff */
[----:B------:R-:W-:-:S14]  /*0fa0*/  R2UR UR8, R54 ;  /* 0x00000000360872ca */ /* 0x000fdc00000e0000 */
[----:B------:R-:W3:Y:S01]  /*0fb0*/  LDCU UR8, c[0x0][UR8+0x2a4] ;  /* 0x00005480080877ac */ /* 0x000ee20008000800 */
[----:B------:R-:W-:Y:S01]  /*0fc0*/  UISETP.GT.U32.AND UP0, UPT, UR9, 0xffff, UPT ;  /* 0x0000ffff0900788c */ /* 0x000fe2000bf04070 */
[----:B------:R-:W3:Y:S01]  /*0fd0*/  LDCU UR21, c[0x0][0xb24] ;  /* 0x00016480ff1577ac */ /* 0x000ee20008000800 */
[----:B------:R-:W3:Y:S01]  /*0fe0*/  LDCU UR39, c[0x0][0xb24] ;  /* 0x00016480ff2777ac */ /* 0x000ee20008000800 */
[----:B--2---:R-:W-:Y:S01]  /*0ff0*/  I2FP.F32.U32 R4, UR23 ;  /* 0x0000001700047c45 */ /* 0x004fe20008201000 */
[----:B------:R-:W2:Y:S04]  /*1000*/  LDCU UR25, c[0x0][0xb30] ;  /* 0x00016600ff1977ac */ /* 0x000ea80008000800 */
[----:B-1----:R-:W-:Y:S01]  /*1010*/  FMUL R4, R4, UR5 ;  /* 0x0000000504047c20 */ /* 0x002fe20008400000 */
[----:B------:R-:W-:Y:S01]  /*1020*/  USEL UR5, UR9, 0xffff, !UP0 ;  /* 0x0000ffff09057887 */ /* 0x000fe2000c000000 */
[----:B----4-:R-:W-:Y:S01]  /*1030*/  I2FP.F32.U32 R3, UR27 ;  /* 0x0000001b00037c45 */ /* 0x010fe20008201000 */
[----:B------:R-:W-:-:S03]  /*1040*/  USHF.L.U32 UR31, UR62, 0x9, URZ ;  /* 0x000000093e1f7899 */ /* 0x000fc600080006ff */
[----:B------:R-:W1:Y:S01]  /*1050*/  F2I.U32.TRUNC.NTZ R4, R4 ;  /* 0x0000000400047305 */ /* 0x000e62000020f000 */
[----:B------:R-:W-:Y:S01]  /*1060*/  ULOP3.LUT UR30, UR5, 0xffff, URZ, 0xc0, !UPT ;  /* 0x0000ffff051e7892 */ /* 0x000fe2000f8ec0ff */
[----:B---3--:R-:W-:-:S06]  /*1070*/  FMUL R3, R3, UR4 ;  /* 0x0000000403037c20 */ /* 0x008fcc0008400000 */
[----:B------:R-:W3:Y:S01]  /*1080*/  F2I.U32.TRUNC.NTZ R3, R3 ;  /* 0x0000000300037305 */ /* 0x000ee2000020f000 */
[----:B-1----:R-:W-:Y:S02]  /*1090*/  R2UR UR4, R4 ;  /* 0x00000000040472ca */ /* 0x002fe400000e0000 */
[----:B------:R-:W-:Y:S02]  /*10a0*/  PRMT R4, RZ, 0x7610, R4 ;  /* 0x00007610ff047816 */ /* 0x000fe40000000004 */
[----:B---3--:R-:W-:Y:S02]  /*10b0*/  R2UR UR6, R3 ;  /* 0x00000000030672ca */ /* 0x008fe400000e0000 */
[----:B------:R-:W-:-:S07]  /*10c0*/  PRMT R3, RZ, 0x7610, R3 ;  /* 0x00007610ff037816 */ /* 0x000fce0000000003 */
[----:B------:R-:W-:-:S04]  /*10d0*/  UIADD3 UR5, UPT, UPT, -UR4, URZ, URZ ;  /* 0x000000ff04057290 */ /* 0x000fc8000fffe1ff */
[----:B------:R-:W-:Y:S02]  /*10e0*/  UIMAD UR5, UR7, UR5, UR23 ;  /* 0x00000005070572a4 */ /* 0x000fe4000f8e0217 */
[----:B------:R-:W-:-:S04]  /*10f0*/  UIADD3 UR4, UPT, UPT, -UR6, URZ, URZ ;  /* 0x000000ff06047290 */ /* 0x000fc8000fffe1ff */
[----:B------:R-:W-:Y:S01]  /*1100*/  IMAD.U32 R54, RZ, RZ, UR5 ;  /* 0x00000005ff367e24 */ /* 0x000fe2000f8e00ff */
[----:B------:R-:W-:-:S06]  /*1110*/  UIMAD UR4, UR8, UR4, UR27 ;  /* 0x00000004080472a4 */ /* 0x000fcc000f8e021b */
[----:B------:R-:W-:Y:S01]  /*1120*/  IMAD.U32 R53, RZ, RZ, UR4 ;  /* 0x00000004ff357e24 */ /* 0x000fe2000f8e00ff */
[----:B--2---:R-:W-:Y:S06]  /*1130*/  BRA.U UP5, `(.L_x_17) ;  /* 0x00000001056c7547 */ /* 0x004fec000b800000 */
[----:B------:R-:W-:Y:S02]  /*1140*/  R2UR UR4, R53 ;  /* 0x00000000350472ca */ /* 0x000fe400000e0000 */
[----:B------:R-:W-:-:S11]  /*1150*/  R2UR UR10, R54 ;  /* 0x00000000360a72ca */ /* 0x000fd600000e0000 */
[----:B------:R-:W-:Y:S02]  /*1160*/  UISETP.NE.AND UP0, UPT, UR4, URZ, UPT ;  /* 0x000000ff0400728c */ /* 0x000fe4000bf05270 */
[----:B------:R-:W-:Y:S02]  /*1170*/  ULOP3.LUT UR4, UR10, 0x2, URZ, 0x3c, !UPT ;  /* 0x000000020a047892 */ /* 0x000fe4000f8e3cff */
[----:B------:R-:W-:Y:S02]  /*1180*/  UISETP.GT.U32.AND UP1, UPT, UR10, 0x1, UP0 ;  /* 0x000000010a00788c */ /* 0x000fe40008724070 */
[----:B------:R-:W-:Y:S02]  /*1190*/  ULOP3.LUT UR5, UR10, 0x4, URZ, 0x3c, !UPT ;  /* 0x000000040a057892 */ /* 0x000fe4000f8e3cff */
[----:B------:R-:W-:Y:S02]  /*11a0*/  USEL UR8, URZ, 0x1, UP1 ;  /* 0x00000001ff087887 */ /* 0x000fe40008800000 */
[----:B------:R-:W-:-:S02]  /*11b0*/  USEL UR7, URZ, 0x2, UP1 ;  /* 0x00000002ff077887 */ /* 0x000fc40008800000 */
[----:B------:R-:W-:Y:S02]  /*11c0*/  UISETP.GT.U32.AND UP1, UPT, UR4, 0x1, UP0 ;  /* 0x000000010400788c */ /* 0x000fe40008724070 */
[----:B------:R-:W-:Y:S02]  /*11d0*/  ULOP3.LUT UR4, UR10, 0x6, URZ, 0x3c, !UPT ;  /* 0x000000060a047892 */ /* 0x000fe4000f8e3cff */
[----:B------:R-:W-:Y:S02]  /*11e0*/  USEL UR6, URZ, 0x4, UP1 ;  /* 0x00000004ff067887 */ /* 0x000fe40008800000 */
[----:B------:R-:W-:Y:S02]  /*11f0*/  USEL UR9, URZ, 0x8, UP1 ;  /* 0x00000008ff097887 */ /* 0x000fe40008800000 */
[----:B------:R-:W-:Y:S02]  /*1200*/  UISETP.GT.U32.AND UP1, UPT, UR5, 0x1, UP0 ;  /* 0x000000010500788c */ /* 0x000fe40008724070 */
[----:B------:R-:W-:-:S02]  /*1210*/  UISETP.GT.U32.AND UP0, UPT, UR4, 0x1, UP0 ;  /* 0x000000010400788c */ /* 0x000fc40008704070 */
[----:B------:R-:W-:Y:S02]  /*1220*/  USEL UR4, URZ, 0x10, UP1 ;  /* 0x00000010ff047887 */ /* 0x000fe40008800000 */
[----:B------:R-:W-:Y:S02]  /*1230*/  UIADD3 UR5, UPT, UPT, UR6, UR7, UR8 ;  /* 0x0000000706057290 */ /* 0x000fe4000fffe008 */
[----:B------:R-:W-:Y:S02]  /*1240*/  USEL UR7, URZ, 0x40, UP0 ;  /* 0x00000040ff077887 */ /* 0x000fe40008000000 */
[----:B------:R-:W-:Y:S02]  /*1250*/  USEL UR8, URZ, 0x20, UP1 ;  /* 0x00000020ff087887 */ /* 0x000fe40008800000 */
[----:B------:R-:W-:Y:S02]  /*1260*/  UIADD3 UR5, UPT, UPT, UR4, UR5, UR9 ;  /* 0x0000000504057290 */ /* 0x000fe4000fffe009 */
[----:B------:R-:W-:-:S02]  /*1270*/  ULOP3.LUT UR4, UR10, 0xfffffffe, URZ, 0xc0, !UPT ;  /* 0xfffffffe0a047892 */ /* 0x000fc4000f8ec0ff */
[----:B------:R-:W-:Y:S02]  /*1280*/  USEL UR6, URZ, 0x80, UP0 ;  /* 0x00000080ff067887 */ /* 0x000fe40008000000 */
[----:B------:R-:W-:-:S03]  /*1290*/  UIADD3 UR5, UPT, UPT, UR7, UR5, UR8 ;  /* 0x0000000507057290 */ /* 0x000fc6000fffe008 */
[----:B------:R-:W-:Y:S01]  /*12a0*/  UMOV UR7, 0x3 ;  /* 0x0000000300077882 */ /* 0x000fe20000000000 */
[----:B------:R-:W-:Y:S02]  /*12b0*/  UIADD3 UR5, UPT, UPT, UR5, UR6, URZ ;  /* 0x0000000605057290 */ /* 0x000fe4000fffe0ff */
[----:B------:R-:W-:-:S04]  /*12c0*/  USHF.L.U32 UR4, UR7, UR4, URZ ;  /* 0x0000000407047299 */ /* 0x000fc800080006ff */
[----:B------:R-:W-:Y:S02]  /*12d0*/  IMAD.U32 R4, RZ, RZ, UR5 ;  /* 0x00000005ff047e24 */ /* 0x000fe4000f8e00ff */
[----:B------:R-:W-:-:S07]  /*12e0*/  IMAD.U32 R3, RZ, RZ, UR4 ;  /* 0x00000004ff037e24 */ /* 0x000fce000f8e00ff */
.L_x_17:
[----:B------:R-:W1:Y:S01]  /*12f0*/  S2UR UR60, SR_CTAID.Z ;  /* 0x00000000003c79c3 */ /* 0x000e620000002700 */
[----:B------:R-:W-:Y:S01]  /*1300*/  UISETP.GE.AND UP0, UPT, UR21, 0x1, UPT ;  /* 0x000000011500788c */ /* 0x000fe2000bf06270 */
[----:B------:R-:W-:Y:S01]  /*1310*/  UMOV UR28, 0x55 ;  /* 0x00000055001c7882 */ /* 0x000fe20000000000 */
[----:B------:R-:W-:-:S07]  /*1320*/  UMOV UR26, UR23 ;  /* 0x00000017001a7c82 */ /* 0x000fce0008000000 */
[----:B------:R-:W-:Y:S05]  /*1330*/  BRA.U !UP0, `(.L_x_18) ;  /* 0x0000000108d47547 */ /* 0x000fea000b800000 */
[----:B------:R-:W2:Y:S01]  /*1340*/  LDCU.128 UR16, c[0x0][0xb10] ;  /* 0x00016200ff1077ac */ /* 0x000ea20008000c00 */
[----:B------:R-:W3:Y:S01]  /*1350*/  LDCU UR6, c[0x0][0x370] ;  /* 0x00006e00ff0677ac */ /* 0x000ee20008000800 */
[----:B------:R-:W4:Y:S01]  /*1360*/  LDCU UR7, c[0x0][0x374] ;  /* 0x00006e80ff0777ac */ /* 0x000f220008000800 */
[----:B------:R-:W1:Y:S01]  /*1370*/  LDCU UR22, c[0x0][0xb0c] ;  /* 0x00016180ff1677ac */ /* 0x000e620008000800 */
[----:B------:R-:W1:Y:S01]  /*1380*/  LDCU UR24, c[0x0][0xb20] ;  /* 0x00016400ff1877ac */ /* 0x000e620008000800 */
[----:B------:R-:W1:Y:S01]  /*1390*/  LDCU.64 UR8, c[0x0][0xb28] ;  /* 0x00016500ff0877ac */ /* 0x000e620008000a00 */
[----:B--2---:R-:W-:Y:S02]  /*13a0*/  UISETP.NE.AND UP3, UPT, UR18, 0x1, UPT ;  /* 0x000000011200788c */ /* 0x004fe4000bf65270 */
[----:B----4-:R-:W-:Y:S02]  /*13b0*/  UIMAD.WIDE.U32 UR10, UR7, UR19, URZ ;  /* 0x00000013070a72a5 */ /* 0x010fe4000f8e00ff */
[----:B---3--:R-:W-:-:S02]  /*13c0*/  UIMAD.WIDE.U32 UR12, UR6, UR16, URZ ;  /* 0x00000010060c72a5 */ /* 0x008fc4000f8e00ff */
[----:B-1----:R-:W-:Y:S02]  /*13d0*/  UISETP.NE.AND UP0, UPT, UR22, 0x1, UPT ;  /* 0x000000011600788c */ /* 0x002fe4000bf05270 */
[----:B------:R-:W-:Y:S01]  /*13e0*/  UIMAD.WIDE.U32 UR4, UR23, UR16, URZ ;  /* 0x00000010170472a5 */ /* 0x000fe2000f8e00ff */
[----:B------:R-:W-:Y:S02]  /*13f0*/  UMOV UR10, UR11 ;  /* 0x0000000b000a7c82 */ /* 0x000fe40008000000 */
[----:B------:R-:W-:Y:S01]  /*1400*/  UMOV UR12, UR13 ;  /* 0x0000000d000c7c82 */ /* 0x000fe20008000000 */
[----:B------:R-:W-:Y:S02]  /*1410*/  @UP3 USHF.R.U32.HI UR7, URZ, UR24, UR10 ;  /* 0x00000018ff073299 */ /* 0x000fe4000801160a */
[----:B------:R-:W-:Y:S01]  /*1420*/  UISETP.NE.AND UP1, UPT, UR21, 0x1, UPT ;  /* 0x000000011500788c */ /* 0x000fe2000bf25270 */
[----:B------:R-:W-:Y:S02]  /*1430*/  UMOV UR4, UR5 ;  /* 0x0000000500047c82 */ /* 0x000fe40008000000 */
[----:B------:R-:W-:-:S02]  /*1440*/  @UP0 USHF.R.U32.HI UR6, URZ, UR17, UR12 ;  /* 0x00000011ff060299 */ /* 0x000fc4000801160c */
[----:B------:R-:W-:Y:S02]  /*1450*/  USHF.R.U32.HI UR4, URZ, UR17, UR4 ;  /* 0x00000011ff047299 */ /* 0x000fe40008011604 */
[----:B------:R-:W-:Y:S02]  /*1460*/  UIMAD.WIDE.U32 UR12, UR27, UR19, URZ ;  /* 0x000000131b0c72a5 */ /* 0x000fe4000f8e00ff */
[----:B------:R-:W-:Y:S02]  /*1470*/  UIMAD.WIDE.U32 UR10, UR7, UR8, URZ ;  /* 0x00000008070a72a5 */ /* 0x000fe4000f8e00ff */
[----:B------:R-:W-:Y:S02]  /*1480*/  UIMAD.WIDE.U32 UR14, UR6, UR8, URZ ;  /* 0x00000008060e72a5 */ /* 0x000fe4000f8e00ff */
[----:B------:R-:W-:-:S03]  /*1490*/  USEL UR5, UR23, UR4, !UP0 ;  /* 0x0000000417057287 */ /* 0x000fc6000c000000 */
[----:B------:R-:W-:Y:S01]  /*14a0*/  UMOV UR4, UR13 ;  /* 0x0000000d00047c82 */ /* 0x000fe20008000000 */
[----:B------:R-:W-:Y:S01]  /*14b0*/  UMOV UR10, UR11 ;  /* 0x0000000b000a7c82 */ /* 0x000fe20008000000 */
[----:B------:R-:W-:Y:S02]  /*14c0*/  USHF.R.U32.HI UR4, URZ, UR24, UR4 ;  /* 0x00000018ff047299 */ /* 0x000fe40008011604 */
[----:B------:R-:W-:Y:S01]  /*14d0*/  @UP1 USHF.R.U32.HI UR7, URZ, UR9, UR10 ;  /* 0x00000009ff071299 */ /* 0x000fe2000801160a */
[----:B------:R-:W-:Y:S01]  /*14e0*/  UMOV UR14, UR15 ;  /* 0x0000000f000e7c82 */ /* 0x000fe20008000000 */
[----:B------:R-:W-:Y:S02]  /*14f0*/  USEL UR4, UR27, UR4, !UP3 ;  /* 0x000000041b047287 */ /* 0x000fe4000d800000 */
[----:B------:R-:W-:Y:S02]  /*1500*/  @UP1 USHF.R.U32.HI UR6, URZ, UR9, UR14 ;  /* 0x00000009ff061299 */ /* 0x000fe4000801160e */
[----:B------:R-:W-:-:S02]  /*1510*/  UIMAD UR7, UR7, UR21, URZ ;  /* 0x00000015070772a4 */ /* 0x000fc4000f8e02ff */
[----:B------:R-:W-:Y:S02]  /*1520*/  UIMAD UR12, UR6, UR21, URZ ;  /* 0x00000015060c72a4 */ /* 0x000fe4000f8e02ff */
[----:B------:R-:W-:Y:S02]  /*1530*/  UISETP.GE.AND UP0, UPT, UR4, UR7, UPT ;  /* 0x000000070400728c */ /* 0x000fe4000bf06270 */
[----:B------:R-:W-:Y:S02]  /*1540*/  UIMAD.WIDE.U32 UR10, UR4, UR8, URZ ;  /* 0x00000008040a72a5 */ /* 0x000fe4000f8e00ff */
[----:B------:R-:W-:Y:S02]  /*1550*/  UISETP.GE.OR UP0, UPT, UR5, UR12, UP0 ;  /* 0x0000000c0500728c */ /* 0x000fe40008706670 */
[----:B------:R-:W-:Y:S02]  /*1560*/  UIMAD.WIDE.U32 UR12, UR5, UR8, URZ ;  /* 0x00000008050c72a5 */ /* 0x000fe4000f8e00ff */
[----:B------:R-:W-:Y:S01]  /*1570*/  UIADD3 UR10, UPT, UPT, -UR4, URZ, URZ ;  /* 0x000000ff040a7290 */ /* 0x000fe2000fffe1ff */
[----:B------:R-:W-:Y:S01]  /*1580*/  UMOV UR8, UR11 ;  /* 0x0000000b00087c82 */ /* 0x000fe20008000000 */
[----:B------:R-:W-:-:S02]  /*1590*/  UIADD3 UR26, UPT, UPT, -UR5, URZ, URZ ;  /* 0x000000ff051a7290 */ /* 0x000fc4000fffe1ff */
[----:B------:R-:W-:-:S03]  /*15a0*/  USHF.R.U32.HI UR8, URZ, UR9, UR8 ;  /* 0x00000009ff087299 */ /* 0x000fc60008011608 */
[----:B------:R-:W-:Y:S01]  /*15b0*/  @!UP0 UMOV UR7, UR13 ;  /* 0x0000000d00078c82 */ /* 0x000fe20008000000 */
[----:B------:R-:W-:Y:S02]  /*15c0*/  UIMAD UR27, UR18, UR10, UR27 ;  /* 0x0000000a121b72a4 */ /* 0x000fe4000f8e021b */
[----:B------:R-:W-:Y:S02]  /*15d0*/  USEL UR8, UR4, UR8, !UP1 ;  /* 0x0000000804087287 */ /* 0x000fe4000c800000 */
[----:B------:R-:W-:Y:S02]  /*15e0*/  @!UP0 USHF.R.U32.HI UR7, URZ, UR9, UR7 ;  /* 0x00000009ff078299 */ /* 0x000fe40008011607 */
[----:B------:R-:W-:Y:S02]  /*15f0*/  UIADD3 UR9, UPT, UPT, -UR8, URZ, URZ ;  /* 0x000000ff08097290 */ /* 0x000fe4000fffe1ff */
[----:B------:R-:W-:Y:S02]  /*1600*/  @!UP0 USEL UR7, UR5, UR7, !UP1 ;  /* 0x0000000705078287 */ /* 0x000fe4000c800000 */
[----:B------:R-:W-:-:S02]  /*1610*/  UIMAD UR9, UR21, UR9, UR4 ;  /* 0x00000009150972a4 */ /* 0x000fc4000f8e0204 */
[----:B------:R-:W-:Y:S02]  /*1620*/  @!UP0 UIADD3 UR8, UPT, UPT, UR8, -UR7, URZ ;  /* 0x8000000708088290 */ /* 0x000fe4000fffe0ff */
[----:B------:R-:W-:Y:S02]  /*1630*/  @!UP0 UIMAD UR6, UR9, UR6, UR7 ;  /* 0x00000006090682a4 */ /* 0x000fe4000f8e0207 */
[----:B------:R-:W-:Y:S02]  /*1640*/  @!UP0 UIMAD UR4, UR8, UR21, UR5 ;  /* 0x00000015080482a4 */ /* 0x000fe4000f8e0205 */
[----:B------:R-:W-:Y:S02]  /*1650*/  UIMAD UR26, UR22, UR26, UR23 ;  /* 0x0000001a161a72a4 */ /* 0x000fe4000f8e0217 */
[----:B------:R-:W-:Y:S01]  /*1660*/  UIMAD UR27, UR4, UR18, UR27 ;  /* 0x00000012041b72a4 */ /* 0x000fe2000f8e021b */
[----:B------:R-:W-:Y:S02]  /*1670*/  @!UP0 UMOV UR5, UR6 ;  /* 0x0000000600058c82 */ /* 0x000fe40008000000 */
[----:B------:R-:W-:-:S12]  /*1680*/  UIMAD UR26, UR5, UR22, UR26 ;  /* 0x00000016051a72a4 */ /* 0x000fd8000f8e021a */
.L_x_18:
[----:B------:R-:W-:Y:S02]  /*1690*/  UISETP.NE.AND UP1, UPT, UR25, 0x1, UPT ;  /* 0x000000011900788c */ /* 0x000fe4000bf25270 */
[----:B------:R-:W-:Y:S02]  /*16a0*/  UISETP.NE.AND UP0, UPT, UR20, 0x2, UPT ;  /* 0x000000021400788c */ /* 0x000fe4000bf05270 */
[----:B------:R-:W-:Y:S02]  /*16b0*/  ULOP3.LUT UR31, UR31, 0xc00, URZ, 0xc0, !UPT ;  /* 0x00000c001f1f7892 */ /* 0x000fe4000f8ec0ff */
[----:B------:R-:W-:-:S03]  /*16c0*/  USHF.L.U32 UR30, UR28, UR30, URZ ;  /* 0x0000001e1c1e7299 */ /* 0x000fc600080006ff */
[----:B------:R-:W-:Y:S09]  /*16d0*/  BRA.U UP1, `(.L_x_19) ;  /* 0x0000000101407547 */ /* 0x000ff2000b800000 */
[----:B------:R-:W2:Y:S01]  /*16e0*/  LDCU.128 UR8, c[0x0][0xb10] ;  /* 0x00016200ff0877ac */ /* 0x000ea20008000c00 */
[----:B------:R-:W3:Y:S01]  /*16f0*/  LDCU UR12, c[0x0][0xb0c] ;  /* 0x00016180ff0c77ac */ /* 0x000ee20008000800 */
[----:B------:R-:W4:Y:S01]  /*1700*/  LDCU UR13, c[0x0][0xb20] ;  /* 0x00016400ff0d77ac */ /* 0x000f220008000800 */
[----:B--2---:R-:W-:Y:S02]  /*1710*/  UIMAD.WIDE.U32 UR4, UR26, UR8, URZ ;  /* 0x000000081a0472a5 */ /* 0x004fe4000f8e00ff */
[----:B------:R-:W-:Y:S02]  /*1720*/  UIMAD.WIDE.U32 UR6, UR27, UR11, URZ ;  /* 0x0000000b1b0672a5 */ /* 0x000fe4000f8e00ff */
[----:B---3--:R-:W-:Y:S02]  /*1730*/  UISETP.NE.AND UP1, UPT, UR12, 0x1, UPT ;  /* 0x000000010c00788c */ /* 0x008fe4000bf25270 */
[----:B------:R-:W-:-:S03]  /*1740*/  USHF.R.U32.HI UR5, URZ, UR9, UR5 ;  /* 0x00000009ff057299 */ /* 0x000fc60008011605 */
[----:B------:R-:W-:Y:S01]  /*1750*/  UMOV UR4, UR7 ;  /* 0x0000000700047c82 */ /* 0x000fe20008000000 */
[----:B------:R-:W-:Y:S02]  /*1760*/  USEL UR5, UR26, UR5, !UP1 ;  /* 0x000000051a057287 */ /* 0x000fe4000c800000 */
[----:B------:R-:W-:Y:S02]  /*1770*/  UISETP.NE.AND UP1, UPT, UR10, 0x1, UPT ;  /* 0x000000010a00788c */ /* 0x000fe4000bf25270 */
[----:B----4-:R-:W-:-:S04]  /*1780*/  USHF.R.U32.HI UR4, URZ, UR13, UR4 ;  /* 0x0000000dff047299 */ /* 0x010fc80008011604 */
[----:B------:R-:W-:-:S04]  /*1790*/  USEL UR4, UR27, UR4, !UP1 ;  /* 0x000000041b047287 */ /* 0x000fc8000c800000 */
[----:B------:R-:W-:Y:S02]  /*17a0*/  UIADD3 UR6, UPT, UPT, -UR4, UR5, URZ ;  /* 0x0000000504067290 */ /* 0x000fe4000fffe1ff */
[----:B------:R-:W-:Y:S02]  /*17b0*/  UIADD3 UR4, UPT, UPT, UR4, -UR5, URZ ;  /* 0x8000000504047290 */ /* 0x000fe4000fffe0ff */
[----:B------:R-:W-:Y:S02]  /*17c0*/  UIMAD UR27, UR6, UR10, UR27 ;  /* 0x0000000a061b72a4 */ /* 0x000fe4000f8e021b */
[----:B------:R-:W-:-:S12]  /*17d0*/  UIMAD UR26, UR4, UR12, UR26 ;  /* 0x0000000c041a72a4 */ /* 0x000fd8000f8e021a */
.L_x_19:
[----:B------:R-:W-:Y:S05]  /*17e0*/  BRA.U !UP6, `(.L_x_20) ;  /* 0x000000010e0c7547 */ /* 0x000fea000b800000 */
[----:B------:R-:W-:Y:S01]  /*17f0*/  UCGABAR_WAIT ;  /* 0x0000000000007dc7 */ /* 0x000fe20008000000 */
[----:B------:R-:W-:Y:S01]  /*1800*/  CCTL.IVALL ;  /* 0x00000000ff00798f */ /* 0x000fe20002000000 */
[----:B------:R-:W-:Y:S05]  /*1810*/  BRA `(.L_x_21) ;  /* 0x0000000000047947 */ /* 0x000fea0003800000 */
.L_x_20:
[----:B------:R-:W-:Y:S06]  /*1820*/  BAR.SYNC.DEFER_BLOCKING 0x0 ;  /* 0x0000000000007b1d */ /* 0x000fec0000010000 */
.L_x_21:
[----:B------:R-:W-:Y:S05]  /*1830*/  BRA.U UP0, `(.L_x_22) ;  /* 0x0000001500d47547 */ /* 0x000fea000b800000 */
[----:B------:R-:W2:Y:S01]  /*1840*/  LDCU UR5, c[0x0][0x38c] ;  /* 0x00007180ff0577ac */ /* 0x000ea20008000800 */
[----:B------:R-:W-:Y:S01]  /*1850*/  PLOP3.LUT P2, PT, PT, PT, UP4, 0x80, 0x8 ;  /* 0x000000000008781c */ /* 0x000fe20003f4f048 */
[----:B------:R-:W-:Y:S01]  /*1860*/  IMAD.MOV.U32 R12, RZ, RZ, 0x1 ;  /* 0x00000001ff0c7424 */ /* 0x000fe200078e00ff */
[----:B------:R-:W-:Y:S01]  /*1870*/  ISETP.NE.AND P3, PT, R5, RZ, P4 ;  /* 0x000000ff0500720c */ /* 0x000fe20002765270 */
[----:B------:R-:W-:Y:S01]  /*1880*/  UISETP.NE.AND UP1, UPT, UR20, URZ, UPT ;  /* 0x000000ff1400728c */ /* 0x000fe2000bf25270 */
[----:B------:R-:W-:Y:S02]  /*1890*/  PLOP3.LUT P2, PT, P2, PT, PT, 0x8, 0x80 ;  /* 0x000000000080781c */ /* 0x000fe4000174e170 */
[----:B------:R-:W-:Y:S01]  /*18a0*/  CS2R R10, SRZ ;  /* 0x00000000000a7805 */ /* 0x000fe2000001ff00 */
[----:B------:R-:W-:Y:S01]  /*18b0*/  IMAD.MOV.U32 R9, RZ, RZ, RZ ;  /* 0x000000ffff097224 */ /* 0x000fe200078e00ff */
[----:B------:R-:W3:Y:S01]  /*18c0*/  LDCU UR64, c[0x0][0x370] ;  /* 0x00006e00ff4077ac */ /* 0x000ee20008000800 */
[----:B------:R-:W-:Y:S01]  /*18d0*/  IMAD.MOV.U32 R8, RZ, RZ, 0x1 ;  /* 0x00000001ff087424 */ /* 0x000fe200078e00ff */
[----:B------:R-:W4:Y:S01]  /*18e0*/  LDCU.64 UR54, c[0x0][0x348] ;  /* 0x00006900ff3677ac */ /* 0x000f220008000a00 */
[----:B------:R-:W-:-:S02]  /*18f0*/  USHF.L.U32 UR71, UR23, 0x6, URZ ;  /* 0x0000000617477899 */ /* 0x000fc400080006ff */
[----:B--2---:R-:W-:Y:S02]  /*1900*/  UIADD3 UR6, UPT, UPT, UR5, 0x7f, URZ ;  /* 0x0000007f05067890 */ /* 0x004fe4000fffe0ff */
[----:B------:R-:W-:Y:S02]  /*1910*/  UIADD3 UR70, UPT, UPT, UR5, 0xfe, URZ ;  /* 0x000000fe05467890 */ /* 0x000fe4000fffe0ff */
[----:B------:R-:W-:Y:S01]  /*1920*/  USHF.R.S32.HI UR4, URZ, 0x1f, UR6 ;  /* 0x0000001fff047899 */ /* 0x000fe20008011406 */
[----:B------:R-:W2:Y:S03]  /*1930*/  LDCU UR63, c[0x0][0x374] ;  /* 0x00006e80ff3f77ac */ /* 0x000ea60008000800 */
[----:B------:R-:W-:Y:S02]  /*1940*/  ULEA.HI UR4, UR4, UR6, URZ, 0x7 ;  /* 0x0000000604047291 */ /* 0x000fe4000f8f38ff */
[----:B------:R-:W-:-:S02]  /*1950*/  USHF.L.U32 UR6, UR23, 0x7, URZ ;  /* 0x0000000717067899 */ /* 0x000fc400080006ff */
[----:B------:R-:W-:Y:S02]  /*1960*/  USHF.R.S32.HI UR66, URZ, 0x7, UR4 ;  /* 0x00000007ff427899 */ /* 0x000fe40008011404 */
[----:B------:R-:W-:Y:S02]  /*1970*/  UIADD3 UR4, UPT, UPT, UR5, -0x1, URZ ;  /* 0xffffffff05047890 */ /* 0x000fe4000fffe0ff */
[----:B------:R-:W-:Y:S02]  /*1980*/  UISETP.LT.U32.AND UP0, UPT, UR66, 0x2, UPT ;  /* 0x000000024200788c */ /* 0x000fe4000bf01070 */
[----:B------:R-:W-:Y:S02]  /*1990*/  UISETP.GE.U32.AND UP2, UPT, UR4, -0xff, UPT ;  /* 0xffffff010400788c */ /* 0x000fe4000bf46070 */
[----:B------:R-:W-:Y:S02]  /*19a0*/  USEL UR65, UR66, 0x2, UP0 ;  /* 0x0000000242417887 */ /* 0x000fe40008000000 */
[----:B------:R-:W-:-:S02]  /*19b0*/  ULOP3.LUT UR5, UR6, 0x80, URZ, 0xc0, !UPT ;  /* 0x0000008006057892 */ /* 0x000fc4000f8ec0ff */
[----:B------:R-:W-:Y:S02]  /*19c0*/  UIADD3 UR4, UPT, UPT, UR65, -0x1, URZ ;  /* 0xffffffff41047890 */ /* 0x000fe4000fffe0ff */
[----:B------:R-:W-:Y:S02]  /*19d0*/  USEL UR38, UR53, 0x2, UP1 ;  /* 0x0000000235267887 */ /* 0x000fe40008800000 */
[----:B------:R-:W-:Y:S02]  /*19e0*/  ULEA.HI UR68, UR31, UR5, URZ, 0x1b ;  /* 0x000000051f447291 */ /* 0x000fe4000f8fd8ff */
[----:B------:R-:W-:Y:S02]  /*19f0*/  @UP2 UIADD3 UR4, UPT, UPT, UR65, URZ, URZ ;  /* 0x000000ff41042290 */ /* 0x000fe4000fffe0ff */
[----:B------:R-:W-:Y:S02]  /*1a00*/  UIADD3 UR69, UPT, UPT, UR66, -UR65, URZ ;  /* 0x8000004142457290 */ /* 0x000fe4000fffe0ff */
[----:B------:R-:W-:-:S02]  /*1a10*/  UIADD3 UR45, UPT, UPT, UR4, 0x1, URZ ;  /* 0x00000001042d7890 */ /* 0x000fc4000fffe0ff */
[----:B------:R-:W-:Y:S01]  /*1a20*/  UIADD3 UR67, UPT, UPT, -UR4, URZ, URZ ;  /* 0x000000ff04437290 */ /* 0x000fe2000fffe1ff */
[----:B--234-:R-:W-:-:S11]  /*1a30*/  UMOV UR29, URZ ;  /* 0x000000ff001d7c82 */ /* 0x01cfd60008000000 */
.L_x_46:
[----:B------:R-:W-:Y:S01]  /*1a40*/  UISETP.NE.AND UP0, UPT, UR62, URZ, UPT ;  /* 0x000000ff3e00728c */ /* 0x000fe2000bf05270 */
[----:B------:R-:W2:Y:S08]  /*1a50*/  S2UR UR62, SR_CgaCtaId ;  /* 0x00000000003e79c3 */ /* 0x000eb00000008800 */
[----:B---3--:R-:W-:Y:S05]  /*1a60*/  BRA.U UP0, `(.L_x_23) ;  /* 0x0000000100347547 */ /* 0x008fea000b800000 */
[----:B------:R-:W3:Y:S01]  /*1a70*/  S2R R0, SR_CgaCtaId ;  /* 0x0000000000007919 */ /* 0x000ee20000008800 */
[----:B------:R-:W-:-:S04]  /*1a80*/  MOV R2, 0x400 ;  /* 0x0000040000027802 */ /* 0x000fc80000000f00 */
[----:B---3--:R-:W-:Y:S02]  /*1a90*/  LEA R0, R0, R2, 0x18 ;  /* 0x0000000200007211 */ /* 0x008fe400078ec0ff */
[----:B------:R-:W-:-:S03]  /*1aa0*/  SHF.L.U32 R2, R8, 0x1f, RZ ;  /* 0x0000001f08027819 */ /* 0x000fc600000006ff */
[----:B------:R-:W-:-:S04]  /*1ab0*/  IMAD R0, R9, 0x8, R0 ;  /* 0x0000000809007824 */ /* 0x000fc800078e0200 */
[----:B------:R-:W3:Y:S02]  /*1ac0*/  SYNCS.PHASECHK.TRANS64.TRYWAIT P0, [R0+URZ+0xe0], R2 ;  /* 0x0000e002000075a7 */ /* 0x000ee400080011ff */
[----:B---3--:R-:W-:Y:S05]  /*1ad0*/  @!P0 BRA `(.L_x_24) ;  /* 0x000000a000348947 */ /* 0x008fea0003800000 */
.L_x_187:
[----:B------:R-:W-:Y:S01]  /*1ae0*/  VIADD R9, R9, 0x1 ;  /* 0x0000000109097836 */ /* 0x000fe20000000000 */
[----:B------:R3:W-:Y:S04]  /*1af0*/  SYNCS.ARRIVE.TRANS64.A1T0 RZ, [R0+URZ+0xd0], RZ ;  /* 0x0000d0ff00ff79a7 */ /* 0x0007e800081000ff */
[----:B------:R-:W-:-:S04]  /*1b00*/  ISETP.NE.AND P0, PT, R9, 0x2, PT ;  /* 0x000000020900780c */ /* 0x000fc80003f05270 */
[----:B------:R-:W-:Y:S02]  /*1b10*/  SEL R9, R9, RZ, P0 ;  /* 0x000000ff09097207 */ /* 0x000fe40000000000 */
[----:B---3--:R-:W-:-:S04]  /*1b20*/  SEL R0, RZ, 0x1, P0 ;  /* 0x00000001ff007807 */ /* 0x008fc80000000000 */
[----:B------:R-:W-:-:S07]  /*1b30*/  LOP3.LUT R8, R8, R0, RZ, 0x3c, !PT ;  /* 0x0000000008087212 */ /* 0x000fce00078e3cff */
.L_x_23:
[----:B------:R-:W-:Y:S01]  /*1b40*/  UMOV UR22, 0x400 ;  /* 0x0000040000167882 */ /* 0x000fe20000000000 */
[----:B------:R-:W-:Y:S01]  /*1b50*/  SHF.L.U32 R0, R12, 0x1f, RZ ;  /* 0x0000001f0c007819 */ /* 0x000fe200000006ff */
[----:B--2---:R-:W-:Y:S02]  /*1b60*/  ULEA UR22, UR62, UR22, 0x18 ;  /* 0x000000163e167291 */ /* 0x004fe4000f8ec0ff */
[----:B------:R-:W-:Y:S02]  /*1b70*/  UISETP.GE.U32.AND UP0, UPT, UR70, 0xff, UPT ;  /* 0x000000ff4600788c */ /* 0x000fe4000bf06070 */
[----:B------:R-:W-:Y:S02]  /*1b80*/  ULEA UR4, UR29, UR22, 0x3 ;  /* 0x000000161d047291 */ /* 0x000fe4000f8e18ff */
[----:B------:R-:W-:Y:S01]  /*1b90*/  ULEA UR27, UR27, UR68, 0x8 ;  /* 0x000000441b1b7291 */ /* 0x000fe2000f8e40ff */
[----:B------:R-:W-:-:S06]  /*1ba0*/  UMOV UR21, URZ ;  /* 0x000000ff00157c82 */ /* 0x000fcc0008000000 */
[----:B------:R2:W3:Y:S01]  /*1bb0*/  SYNCS.PHASECHK.TRANS64.TRYWAIT P1, [UR4+0x10], R0 ;  /* 0x00001000ff0075a7 */ /* 0x0004e20008021104 */
[----:B------:R-:W-:-:S04]  /*1bc0*/  ULEA.HI UR4, UR26, UR26, URZ, 0x1 ;  /* 0x0000001a1a047291 */ /* 0x000fc8000f8f08ff */
[----:B------:R-:W-:-:S04]  /*1bd0*/  USHF.L.U32 UR4, UR4, 0x6, URZ ;  /* 0x0000000604047899 */ /* 0x000fc800080006ff */
[----:B------:R-:W-:-:S04]  /*1be0*/  ULOP3.LUT UR59, UR4, 0xffffff80, URZ, 0xc0, !UPT ;  /* 0xffffff80043b7892 */ /* 0x000fc8000f8ec0ff */
[----:B------:R-:W-:Y:S01]  /*1bf0*/  ULOP3.LUT UR59, UR59, 0x40, UR71, 0xf8, !UPT ;  /* 0x000000403b3b7892 */ /* 0x000fe2000f8ef847 */
[----:B------:R-:W-:Y:S11]  /*1c00*/  BRA.U !UP0, `(.L_x_25) ;  /* 0x0000000508607547 */ /* 0x000ff6000b800000 */
[----:B------:R-:W-:Y:S01]  /*1c10*/  UMOV UR23, UR67 ;  /* 0x0000004300177c82 */ /* 0x000fe20008000000 */
[----:B------:R-:W-:Y:S01]  /*1c20*/  UMOV UR6, UR29 ;  /* 0x0000001d00067c82 */ /* 0x000fe20008000000 */
[----:B------:R-:W-:-:S05]  /*1c30*/  UMOV UR42, 0x40 ;  /* 0x00000040002a7882 */ /* 0x000fca0000000000 */
.L_x_33:
[----:B------:R-:W-:Y:S01]  /*1c40*/  ULEA UR7, UR6, UR22, 0x3 ;  /* 0x0000001606077291 */ /* 0x000fe2000f8e18ff */
[----:B---3--:R-:W-:Y:S01]  /*1c50*/  @P4 MOV R2, 0x30000 ;  /* 0x0003000000024802 */ /* 0x008fe20000000f00 */
[----:B-123--:R-:W-:Y:S10]  /*1c60*/  @P1 BRA `(.L_x_26) ;  /* 0x00000000000c1947 */ /* 0x00eff40003800000 */
[----:B------:R-:W-:-:S04]  /*1c70*/  SHF.L.U32 R3, R12, 0x1f, RZ ;  /* 0x0000001f0c037819 */ /* 0x000fc800000006ff */
[----:B------:R-:W3:Y:S02]  /*1c80*/  SYNCS.PHASECHK.TRANS64.TRYWAIT P0, [UR7+0x10], R3 ;  /* 0x00001003ff0075a7 */ /* 0x000ee40008001107 */
[----:B---3--:R-:W-:Y:S05]  /*1c90*/  @!P0 BRA `(.L_x_27) ;  /* 0x0000009c00d88947 */ /* 0x008fea0003800000 */
.L_x_26:
[----:B------:R3:W-:Y:S01]  /*1ca0*/  @P4 SYNCS.ARRIVE.TRANS64 RZ, [UR7], R2 ;  /* 0x00000002ffff49a7 */ /* 0x0007e20008000007 */
[----:B------:R-:W-:Y:S02]  /*1cb0*/  ULOP3.LUT UR4, UR38, 0x2, URZ, 0xfc, !UPT ;  /* 0x0000000226047892 */ /* 0x000fe4000f8efcff */
[----:B------:R-:W-:Y:S02]  /*1cc0*/  UIADD3 UR23, UPT, UPT, UR23, 0x1, URZ ;  /* 0x0000000117177890 */ /* 0x000fe4000fffe0ff */
[----:B------:R-:W-:Y:S02]  /*1cd0*/  UISETP.NE.AND UP0, UPT, UR4, 0x2, UPT ;  /* 0x000000020400788c */ /* 0x000fe4000bf05270 */
[----:B------:R-:W-:-:S07]  /*1ce0*/  UISETP.NE.AND UP2, UPT, UR23, 0x1, UPT ;  /* 0x000000011700788c */ /* 0x000fce000bf45270 */
[----:B------:R-:W-:Y:S05]  /*1cf0*/  BRA.U UP0, `(.L_x_28) ;  /* 0x0000000100047547 */ /* 0x000fea000b800000 */
[----:B-1----:R-:W-:Y:S05]  /*1d00*/  BPT.TRAP 0x1 ;  /* 0x000000040000795c */ /* 0x002fea0000300000 */
.L_x_28:
[----:B------:R-:W-:Y:S04]  /*1d10*/  BSSY.RECONVERGENT B0, `(.L_x_29) ;  /* 0x0000003000007945 */ /* 0x000fe80003800200 */
[----:B------:R-:W-:Y:S05]  /*1d20*/  @!P3 BRA `(.L_x_30) ;  /* 0x000000000004b947 */ /* 0x000fea0003800000 */
[----:B-1----:R-:W-:Y:S05]  /*1d30*/  BPT.TRAP 0x1 ;  /* 0x000000040000795c */ /* 0x002fea0000300000 */
.L_x_30:
[----:B-1----:R-:W-:Y:S05]  /*1d40*/  BSYNC.RECONVERGENT B0 ;  /* 0x0000000000007941 */ /* 0x002fea0003800200 */
.L_x_29:
[----:B------:R-:W-:Y:S01]  /*1d50*/  UIADD3 UR4, UPT, UPT, UR6, 0x1, URZ ;  /* 0x0000000106047890 */ /* 0x000fe2000fffe0ff */
[----:B------:R-:W-:Y:S01]  /*1d60*/  BSSY.RECONVERGENT B0, `(.L_x_31) ;  /* 0x000003e000007945 */ /* 0x000fe20003800200 */
[----:B------:R-:W-:Y:S02]  /*1d70*/  ELECT P0, URZ, PT ;  /* 0x0000000000ff782f */ /* 0x000fe40003800000 */
[----:B------:R-:W-:-:S04]  /*1d80*/  UISETP.NE.AND UP0, UPT, UR4, 0x2, UPT ;  /* 0x000000020400788c */ /* 0x000fc8000bf05270 */
[----:B------:R-:W-:Y:S02]  /*1d90*/  USEL UR5, URZ, 0x1, UP0 ;  /* 0x00000001ff057887 */ /* 0x000fe40008000000 */
[----:B------:R-:W-:-:S04]  /*1da0*/  USEL UR29, UR4, URZ, UP0 ;  /* 0x000000ff041d7287 */ /* 0x000fc80008000000 */
[----:B------:R-:W-:Y:S01]  /*1db0*/  ULEA UR4, UR29, UR22, 0x3 ;  /* 0x000000161d047291 */ /* 0x000fe2000f8e18ff */
[----:B------:R-:W-:-:S04]  /*1dc0*/  LOP3.LUT R12, R12, UR5, RZ, 0x3c, !PT ;  /* 0x000000050c0c7c12 */ /* 0x000fc8000f8e3cff */
[----:B--2---:R-:W-:-:S04]  /*1dd0*/  SHF.L.U32 R0, R12, 0x1f, RZ ;  /* 0x0000001f0c007819 */ /* 0x004fc800000006ff */
[----:B------:R1:W2:Y:S01]  /*1de0*/  SYNCS.PHASECHK.TRANS64.TRYWAIT P1, [UR4+0x10], R0 ;  /* 0x00001000ff0075a7 */ /* 0x0002a20008021104 */
[----:B------:R-:W-:Y:S05]  /*1df0*/  @!P0 BRA `(.L_x_32) ;  /* 0x0000000000d08947 */ /* 0x000fea0003800000 */
[----:B------:R-:W-:Y:S02]  /*1e00*/  ULEA UR32, UR6, UR22, 0xf ;  /* 0x0000001606207291 */ /* 0x000fe4000f8e78ff */
[----:B------:R-:W-:Y:S02]  /*1e10*/  UIADD3 UR4, UP1, UPT, UR54, 0x80, URZ ;  /* 0x0000008036047890 */ /* 0x000fe4000ff3e0ff */
[----:B------:R-:W-:Y:S02]  /*1e20*/  ULEA UR13, UR6, UR31, 0xe ;  /* 0x0000001f060d7291 */ /* 0x000fe4000f8e70ff */
[----:B------:R-:W-:Y:S02]  /*1e30*/  UIADD3 UR14, UP0, UPT, UR54, 0x180, URZ ;  /* 0x00000180360e7890 */ /* 0x000fe4000ff1e0ff */
[----:B------:R-:W-:Y:S02]  /*1e40*/  UIADD3 UR58, UPT, UPT, UR42, -0x40, URZ ;  /* 0xffffffc02a3a7890 */ /* 0x000fe4000fffe0ff */
[----:B------:R-:W-:-:S02]  /*1e50*/  ULOP3.LUT UR57, UR7, 0xfefffff8, URZ, 0xc0, !UPT ;  /* 0xfefffff807397892 */ /* 0x000fc4000f8ec0ff */
[----:B------:R-:W-:Y:S02]  /*1e60*/  UIADD3.X UR5, UPT, UPT, URZ, UR55, URZ, UP1, !UPT ;  /* 0x00000037ff057290 */ /* 0x000fe40008ffe4ff */
[----:B------:R-:W-:Y:S02]  /*1e70*/  ULEA UR13, UR13, UR22, 0x2 ;  /* 0x000000160d0d7291 */ /* 0x000fe4000f8e10ff */
[----:B------:R-:W-:Y:S02]  /*1e80*/  UIADD3 UR56, UPT, UPT, UR32, 0x8400, URZ ;  /* 0x0000840020387890 */ /* 0x000fe4000fffe0ff */
[----:B------:R-:W-:Y:S02]  /*1e90*/  UIADD3 UR50, UPT, UPT, UR42, -0x20, URZ ;  /* 0xffffffe02a327890 */ /* 0x000fe4000fffe0ff */
[----:B------:R-:W-:Y:S02]  /*1ea0*/  UIADD3 UR48, UPT, UPT, UR32, 0xa400, URZ ;  /* 0x0000a40020307890 */ /* 0x000fe4000fffe0ff */
[----:B------:R-:W-:-:S02]  /*1eb0*/  UIADD3 UR40, UPT, UPT, UR32, 0xc400, URZ ;  /* 0x0000c40020287890 */ /* 0x000fc4000fffe0ff */
[----:B------:R-:W-:Y:S02]  /*1ec0*/  UIADD3 UR34, UPT, UPT, UR42, 0x20, URZ ;  /* 0x000000202a227890 */ /* 0x000fe4000fffe0ff */
[----:B------:R-:W-:Y:S02]  /*1ed0*/  UIADD3 UR32, UPT, UPT, UR32, 0xe400, URZ ;  /* 0x0000e40020207890 */ /* 0x000fe4000fffe0ff */
[----:B------:R-:W-:Y:S02]  /*1ee0*/  UIADD3.X UR15, UPT, UPT, URZ, UR55, URZ, UP0, !UPT ;  /* 0x00000037ff0f7290 */ /* 0x000fe400087fe4ff */
[----:B------:R-:W-:Y:S02]  /*1ef0*/  UPRMT UR21, URZ, 0x5410, UR30 ;  /* 0x00005410ff157896 */ /* 0x000fe4000800001e */
[----:B------:R-:W-:Y:S02]  /*1f00*/  UIADD3 UR24, UPT, UPT, UR13, 0x18400, URZ ;  /* 0x000184000d187890 */ /* 0x000fe4000fffe0ff */
[----:B------:R-:W-:Y:S01]  /*1f10*/  UIADD3 UR8, UPT, UPT, UR13, 0x1c400, URZ ;  /* 0x0001c4000d087890 */ /* 0x000fe2000fffe0ff */
[----:B------:R-:W-:Y:S01]  /*1f20*/  UMOV UR46, 0x0 ;  /* 0x00000000002e7882 */ /* 0x000fe20000000000 */
[----:B------:R-:W-:Y:S01]  /*1f30*/  UMOV UR47, 0x10000000 ;  /* 0x10000000002f7882 */ /* 0x000fe20000000000 */
[----:B------:R-:W-:Y:S01]  /*1f40*/  UMOV UR51, UR59 ;  /* 0x0000003b00337c82 */ /* 0x000fe20008000000 */
[----:B------:R-:W-:Y:S01]  /*1f50*/  UMOV UR52, UR60 ;  /* 0x0000003c00347c82 */ /* 0x000fe20008000000 */
[----:B------:R-:W-:Y:S01]  /*1f60*/  UMOV UR49, UR57 ;  /* 0x0000003900317c82 */ /* 0x000fe20008000000 */
[----:B------:R-:W-:Y:S01]  /*1f70*/  UMOV UR43, UR59 ;  /* 0x0000003b002b7c82 */ /* 0x000fe20008000000 */
[----:B------:R-:W-:Y:S01]  /*1f80*/  UMOV UR44, UR60 ;  /* 0x0000003c002c7c82 */ /* 0x000fe20008000000 */
[----:B------:R-:W-:Y:S01]  /*1f90*/  UMOV UR41, UR57 ;  /* 0x0000003900297c82 */ /* 0x000fe20008000000 */
[----:B------:R-:W-:Y:S01]  /*1fa0*/  UTMALDG.3D.2CTA [UR56], [UR4], desc[UR46] ;  /* 0x00002e38040075b4 */ /* 0x000fe20008211000 */
[----:B------:R-:W-:Y:S01]  /*1fb0*/  UMOV UR35, UR59 ;  /* 0x0000003b00237c82 */ /* 0x000fe20008000000 */
        /* <DEDUP_REMOVED lines=10> */
[----:B------:R-:W-:Y:S01]  /*2060*/  UIADD3 UR16, UPT, UPT, UR13, 0x20400, URZ ;  /* 0x000204000d107890 */ /* 0x000fe2000fffe0ff */
[----:B------:R-:W-:Y:S01]  /*2070*/  UMOV UR18, UR42 ;  /* 0x0000002a00127c82 */ /* 0x000fe20008000000 */
[----:B------:R-:W-:Y:S01]  /*2080*/  UMOV UR19, UR27 ;  /* 0x0000001b00137c82 */ /* 0x000fe20008000000 */
[----:B------:R-:W-:Y:S01]  /*2090*/  UTMALDG.3D.2CTA [UR40], [UR4], desc[UR46] ;  /* 0x00002e28040075b4 */ /* 0x000fe20008211000 */
[----:B------:R-:W-:Y:S01]  /*20a0*/  UMOV UR20, UR60 ;  /* 0x0000003c00147c82 */ /* 0x000fe20008000000 */
[----:B------:R-:W-:Y:S01]  /*20b0*/  UMOV UR17, UR57 ;  /* 0x0000003900117c82 */ /* 0x000fe20008000000 */
[----:B------:R-:W-:Y:S01]  /*20c0*/  UTMALDG.3D.2CTA [UR32], [UR4], desc[UR46] ;  /* 0x00002e20040075b4 */ /* 0x000fe20008211000 */
[----:B------:R-:W-:Y:S01]  /*20d0*/  UTMALDG.3D.MULTICAST.2CTA [UR24], [UR14], UR21, desc[UR46] ;  /* 0x00002e180e0073b4 */ /* 0x000fe20008211815 */
[----:B------:R4:W-:Y:S01]  /*20e0*/  UTMALDG.3D.MULTICAST.2CTA [UR8], [UR14], UR21, desc[UR46] ;  /* 0x00002e080e0073b4 */ /* 0x0009e20008211815 */
[----:B------:R1:W-:Y:S01]  /*20f0*/  UTMALDG.3D.MULTICAST.2CTA [UR16], [UR14], UR21, desc[UR46] ;  /* 0x00002e100e0073b4 */ /* 0x0003e20008211815 */
[----:B----4-:R-:W-:Y:S01]  /*2100*/  UIADD3 UR8, UPT, UPT, UR13, 0x24400, URZ ;  /* 0x000244000d087890 */ /* 0x010fe2000fffe0ff */
[----:B------:R-:W-:-:S08]  /*2110*/  UMOV UR10, UR34 ;  /* 0x00000022000a7c82 */ /* 0x000fd00008000000 */
[----:B------:R1:W-:Y:S02]  /*2120*/  UTMALDG.3D.MULTICAST.2CTA [UR8], [UR14], UR21, desc[UR46] ;  /* 0x00002e080e0073b4 */ /* 0x0003e40008211815 */
[----:B-1----:R-:W-:Y:S01]  /*2130*/  NOP ;  /* 0x0000000000007918 */ /* 0x002fe20000000000 */
.L_x_32:
[----:B------:R-:W-:Y:S05]  /*2140*/  BSYNC.RECONVERGENT B0 ;  /* 0x0000000000007941 */ /* 0x000fea0003800200 */
.L_x_31:
[----:B------:R-:W-:Y:S01]  /*2150*/  UIADD3 UR42, UPT, UPT, UR42, 0x80, URZ ;  /* 0x000000802a2a7890 */ /* 0x000fe2000fffe0ff */
[----:B------:R-:W-:Y:S01]  /*2160*/  UMOV UR6, UR29 ;  /* 0x0000001d00067c82 */ /* 0x000fe20008000000 */
[----:B------:R-:W-:Y:S01]  /*2170*/  UMOV UR21, UR45 ;  /* 0x0000002d00157c82 */ /* 0x000fe20008000000 */
[----:B------:R-:W-:Y:S09]  /*2180*/  BRA.U UP2, `(.L_x_33) ;  /* 0xfffffff902ac7547 */ /* 0x000ff2000b83ffff */
.L_x_25:
[----:B------:R-:W-:Y:S01]  /*2190*/  ULEA UR4, UR29, UR22, 0x3 ;  /* 0x000000161d047291 */ /* 0x000fe2000f8e18ff */
[----:B-12---:R-:W-:Y:S01]  /*21a0*/  SHF.L.U32 R0, R12, 0x1f, RZ ;  /* 0x0000001f0c007819 */ /* 0x006fe200000006ff */
[----:B------:R-:W-:Y:S01]  /*21b0*/  @!P2 SYNCS.ARRIVE.TRANS64.A1T0 RZ, [UR22+0x68], RZ ;  /* 0x000068ffffffa9a7 */ /* 0x000fe20008100016 */
[----:B------:R-:W-:-:S06]  /*21c0*/  UISETP.GT.AND UP0, UPT, UR66, UR65, UPT ;  /* 0x000000414200728c */ /* 0x000fcc000bf04270 */
[----:B---3--:R1:W2:Y:S03]  /*21d0*/  SYNCS.PHASECHK.TRANS64.TRYWAIT P1, [UR4+0x10], R0 ;  /* 0x00001000ff0075a7 */ /* 0x0082a60008021104 */
[----:B------:R-:W-:Y:S05]  /*21e0*/  BRA.U !UP0, `(.L_x_34) ;  /* 0x0000000508587547 */ /* 0x000fea000b800000 */
[----:B------:R-:W-:Y:S01]  /*21f0*/  UIADD3 UR37, UPT, UPT, UR69, UR21, URZ ;  /* 0x0000001545257290 */ /* 0x000fe2000fffe0ff */
[----:B------:R-:W-:-:S11]  /*2200*/  UMOV UR6, UR29 ;  /* 0x0000001d00067c82 */ /* 0x000fd60008000000 */
.L_x_42:
[----:B------:R-:W-:Y:S01]  /*2210*/  ULEA UR7, UR6, UR22, 0x3 ;  /* 0x0000001606077291 */ /* 0x000fe2000f8e18ff */
[----:B--2---:R-:W-:Y:S01]  /*2220*/  @P4 MOV R2, 0x30000 ;  /* 0x0003000000024802 */ /* 0x004fe20000000f00 */
[----:B--23--:R-:W-:Y:S10]  /*2230*/  @P1 BRA `(.L_x_35) ;  /* 0x00000000000c1947 */ /* 0x00cff40003800000 */
[----:B------:R-:W-:-:S04]  /*2240*/  SHF.L.U32 R3, R12, 0x1f, RZ ;  /* 0x0000001f0c037819 */ /* 0x000fc800000006ff */
[----:B------:R-:W2:Y:S02]  /*2250*/  SYNCS.PHASECHK.TRANS64.TRYWAIT P0, [UR7+0x10], R3 ;  /* 0x00001003ff0075a7 */ /* 0x000ea40008001107 */
[----:B--2---:R-:W-:Y:S05]  /*2260*/  @!P0 BRA `(.L_x_36) ;  /* 0x00000098007c8947 */ /* 0x004fea0003800000 */
.L_x_35:
[----:B------:R2:W-:Y:S01]  /*2270*/  @P4 SYNCS.ARRIVE.TRANS64 RZ, [UR7], R2 ;  /* 0x00000002ffff49a7 */ /* 0x0005e20008000007 */
[----:B------:R-:W-:-:S04]  /*2280*/  ULOP3.LUT UR4, UR38, 0x2, URZ, 0xfc, !UPT ;  /* 0x0000000226047892 */ /* 0x000fc8000f8efcff */
[----:B------:R-:W-:-:S09]  /*2290*/  UISETP.NE.AND UP0, UPT, UR4, 0x2, UPT ;  /* 0x000000020400788c */ /* 0x000fd2000bf05270 */
[----:B------:R-:W-:Y:S05]  /*22a0*/  BRA.U UP0, `(.L_x_37) ;  /* 0x0000000100047547 */ /* 0x000fea000b800000 */
[----:B------:R-:W-:Y:S05]  /*22b0*/  BPT.TRAP 0x1 ;  /* 0x000000040000795c */ /* 0x000fea0000300000 */
.L_x_37:
[----:B------:R-:W-:Y:S04]  /*22c0*/  BSSY.RECONVERGENT B0, `(.L_x_38) ;  /* 0x0000003000007945 */ /* 0x000fe80003800200 */
[----:B------:R-:W-:Y:S05]  /*22d0*/  @!P3 BRA `(.L_x_39) ;  /* 0x000000000004b947 */ /* 0x000fea0003800000 */
[----:B------:R-:W-:Y:S05]  /*22e0*/  BPT.TRAP 0x1 ;  /* 0x000000040000795c */ /* 0x000fea0000300000 */
.L_x_39:
[----:B------:R-:W-:Y:S05]  /*22f0*/  BSYNC.RECONVERGENT B0 ;  /* 0x0000000000007941 */ /* 0x000fea0003800200 */
.L_x_38:
        /* <DEDUP_REMOVED lines=8> */
[----:B-1----:R-:W-:-:S04]  /*2380*/  SHF.L.U32 R0, R12, 0x1f, RZ ;  /* 0x0000001f0c007819 */ /* 0x002fc800000006ff */
[----:B------:R1:W3:Y:S01]  /*2390*/  SYNCS.PHASECHK.TRANS64.TRYWAIT P1, [UR4+0x10], R0 ;  /* 0x00001000ff0075a7 */ /* 0x0002e20008021104 */
[----:B------:R-:W-:Y:S05]  /*23a0*/  @!P0 BRA `(.L_x_41) ;  /* 0x0000000000d48947 */ /* 0x000fea0003800000 */
[----:B------:R-:W-:Y:S02]  /*23b0*/  ULEA UR32, UR6, UR22, 0xf ;  /* 0x0000001606207291 */ /* 0x000fe4000f8e78ff */
[----:B------:R-:W-:Y:S02]  /*23c0*/  UIADD3 UR4, UP1, UPT, UR54, 0x80, URZ ;  /* 0x0000008036047890 */ /* 0x000fe4000ff3e0ff */
[----:B------:R-:W-:Y:S02]  /*23d0*/  ULEA UR13, UR6, UR31, 0xe ;  /* 0x0000001f060d7291 */ /* 0x000fe4000f8e70ff */
[----:B------:R-:W-:Y:S02]  /*23e0*/  USHF.L.U32 UR58, UR21, 0x7, URZ ;  /* 0x00000007153a7899 */ /* 0x000fe400080006ff */
[----:B------:R-:W-:Y:S02]  /*23f0*/  UIADD3 UR14, UP0, UPT, UR54, 0x180, URZ ;  /* 0x00000180360e7890 */ /* 0x000fe4000ff1e0ff */
[----:B------:R-:W-:-:S02]  /*2400*/  ULOP3.LUT UR57, UR7, 0xfefffff8, URZ, 0xc0, !UPT ;  /* 0xfefffff807397892 */ /* 0x000fc4000f8ec0ff */
[----:B------:R-:W-:Y:S02]  /*2410*/  UIADD3.X UR5, UPT, UPT, URZ, UR55, URZ, UP1, !UPT ;  /* 0x00000037ff057290 */ /* 0x000fe40008ffe4ff */
[----:B------:R-:W-:Y:S02]  /*2420*/  ULEA UR13, UR13, UR22, 0x2 ;  /* 0x000000160d0d7291 */ /* 0x000fe4000f8e10ff */
[----:B------:R-:W-:Y:S02]  /*2430*/  UIADD3 UR56, UPT, UPT, UR32, 0x8400, URZ ;  /* 0x0000840020387890 */ /* 0x000fe4000fffe0ff */
[----:B------:R-:W-:Y:S02]  /*2440*/  UIADD3 UR50, UPT, UPT, UR58, 0x20, URZ ;  /* 0x000000203a327890 */ /* 0x000fe4000fffe0ff */
[----:B------:R-:W-:Y:S02]  /*2450*/  UIADD3 UR48, UPT, UPT, UR32, 0xa400, URZ ;  /* 0x0000a40020307890 */ /* 0x000fe4000fffe0ff */
[----:B------:R-:W-:-:S02]  /*2460*/  UIADD3 UR42, UPT, UPT, UR58, 0x40, URZ ;  /* 0x000000403a2a7890 */ /* 0x000fc4000fffe0ff */
[----:B------:R-:W-:Y:S02]  /*2470*/  UIADD3 UR40, UPT, UPT, UR32, 0xc400, URZ ;  /* 0x0000c40020287890 */ /* 0x000fe4000fffe0ff */
[----:B------:R-:W-:Y:S02]  /*2480*/  UIADD3 UR34, UPT, UPT, UR58, 0x60, URZ ;  /* 0x000000603a227890 */ /* 0x000fe4000fffe0ff */
[----:B------:R-:W-:Y:S02]  /*2490*/  UIADD3 UR32, UPT, UPT, UR32, 0xe400, URZ ;  /* 0x0000e40020207890 */ /* 0x000fe4000fffe0ff */
[----:B------:R-:W-:Y:S02]  /*24a0*/  UIADD3.X UR15, UPT, UPT, URZ, UR55, URZ, UP0, !UPT ;  /* 0x00000037ff0f7290 */ /* 0x000fe400087fe4ff */
[----:B------:R-:W-:Y:S02]  /*24b0*/  UPRMT UR23, URZ, 0x5410, UR30 ;  /* 0x00005410ff177896 */ /* 0x000fe4000800001e */
[----:B------:R-:W-:-:S02]  /*24c0*/  UIADD3 UR24, UPT, UPT, UR13, 0x18400, URZ ;  /* 0x000184000d187890 */ /* 0x000fc4000fffe0ff */
        /* <DEDUP_REMOVED lines=35> */
.L_x_41:
[----:B------:R-:W-:Y:S05]  /*2700*/  BSYNC.RECONVERGENT B0 ;  /* 0x0000000000007941 */ /* 0x000fea0003800200 */
.L_x_40:
[----:B------:R-:W-:Y:S01]  /*2710*/  UIADD3 UR21, UPT, UPT, UR21, 0x1, URZ ;  /* 0x0000000115157890 */ /* 0x000fe2000fffe0ff */
[----:B------:R-:W-:-:S03]  /*2720*/  UMOV UR6, UR29 ;  /* 0x0000001d00067c82 */ /* 0x000fc60008000000 */
[----:B------:R-:W-:-:S09]  /*2730*/  UISETP.NE.AND UP0, UPT, UR21, UR37, UPT ;  /* 0x000000251500728c */ /* 0x000fd2000bf05270 */
[----:B------:R-:W-:Y:S05]  /*2740*/  BRA.U UP0, `(.L_x_42) ;  /* 0xfffffff900b07547 */ /* 0x000fea000b83ffff */
.L_x_34:
[C---:B------:R-:W-:Y:S01]  /*2750*/  LEA R3, R11.reuse, UR22, 0x3 ;  /* 0x000000160b037c11 */ /* 0x040fe2000f8e18ff */
[----:B------:R-:W-:Y:S01]  /*2760*/  NOP ;  /* 0x0000000000007918 */ /* 0x000fe20000000000 */
[----:B-1----:R-:W-:Y:S02]  /*2770*/  SHF.L.U32 R0, R10, 0x1f, RZ ;  /* 0x0000001f0a007819 */ /* 0x002fe400000006ff */
[----:B------:R-:W-:Y:S02]  /*2780*/  LEA R4, R11, UR22, 0x4 ;  /* 0x000000160b047c11 */ /* 0x000fe4000f8e20ff */
[----:B------:R-:W1:Y:S02]  /*2790*/  SYNCS.PHASECHK.TRANS64.TRYWAIT P0, [R3+URZ+0x70], R0 ;  /* 0x00007000030075a7 */ /* 0x000e6400080011ff */
[----:B-1----:R-:W-:Y:S05]  /*27a0*/  @!P0 BRA `(.L_x_43) ;  /* 0x0000009400448947 */ /* 0x002fea0003800000 */
.L_x_190:
[----:B------:R-:W4:Y:S01]  /*27b0*/  LDS.128 R4, [R4+0x100] ;  /* 0x0001000004047984 */ /* 0x000f220000000c00 */
[----:B------:R-:W-:Y:S01]  /*27c0*/  UISETP.GE.AND UP0, UPT, UR39, 0x1, UPT ;  /* 0x000000012700788c */ /* 0x000fe2000bf06270 */
[----:B------:R-:W-:Y:S01]  /*27d0*/  @!PT LDS RZ, [RZ] ;  /* 0x00000000fffff984 */ /* 0x000fe20000000800 */
[----:B------:R-:W-:Y:S01]  /*27e0*/  @!PT LDS RZ, [RZ] ;  /* 0x00000000fffff984 */ /* 0x000fe20000000800 */
[----:B------:R-:W-:Y:S01]  /*27f0*/  @!PT LDS RZ, [RZ] ;  /* 0x00000000fffff984 */ /* 0x000fe20000000800 */
[----:B------:R-:W-:Y:S01]  /*2800*/  @!PT LDS RZ, [RZ] ;  /* 0x00000000fffff984 */ /* 0x000fe20000000800 */
[----:B------:R1:W-:Y:S06]  /*2810*/  MEMBAR.ALL.CTA ;  /* 0x0000000000007992 */ /* 0x0003ec0000008000 */
[----:B-1----:R-:W1:Y:S01]  /*2820*/  FENCE.VIEW.ASYNC.S ;  /* 0x00000000000073c6 */ /* 0x002e620000000000 */
[----:B----4-:R-:W-:-:S13]  /*2830*/  LOP3.LUT P0, RZ, R6, 0x1, RZ, 0xc0, !PT ;  /* 0x0000000106ff7812 */ /* 0x010fda000780c0ff */
[----:B-1----:R-:W-:Y:S01]  /*2840*/  VOTEU.ANY UP1, P0 ;  /* 0x0000000000ff7886 */ /* 0x002fe20000020100 */
[----:B------:R-:W-:-:S13]  /*2850*/  PLOP3.LUT P0, PT, PT, PT, UP1, 0x80, 0x8 ;  /* 0x000000000008781c */ /* 0x000fda0003f0f018 */
[----:B------:R-:W-:Y:S02]  /*2860*/  @P0 LOP3.LUT R0, R5, 0xffff, RZ, 0xc0, !PT ;  /* 0x0000ffff05000812 */ /* 0x000fe400078ec0ff */
[----:B--2---:R-:W-:Y:S02]  /*2870*/  @P0 MOV R2, R4 ;  /* 0x0000000400020202 */ /* 0x004fe40000000f00 */
[----:B------:R-:W-:Y:S01]  /*2880*/  @P0 R2UR UR5, R0 ;  /* 0x00000000000502ca */ /* 0x000fe200000e0000 */
[----:B------:R-:W-:Y:S01]  /*2890*/  VIADD R0, R3, 0x80 ;  /* 0x0000008003007836 */ /* 0x000fe20000000000 */
[----:B------:R-:W-:Y:S02]  /*28a0*/  @P0 SHF.R.U32.HI R4, RZ, 0x10, R5 ;  /* 0x00000010ff040819 */ /* 0x000fe40000011605 */
[----:B------:R-:W-:Y:S02]  /*28b0*/  @P0 R2UR UR6, R2 ;  /* 0x00000000020602ca */ /* 0x000fe400000e0000 */
[----:B------:R-:W-:-:S02]  /*28c0*/  PRMT R0, RZ, 0x654, R0 ;  /* 0x00000654ff007816 */ /* 0x000fc40000000000 */
[----:B------:R-:W-:Y:S02]  /*28d0*/  @P0 R2UR UR4, R4 ;  /* 0x00000000040402ca */ /* 0x000fe400000e0000 */
[----:B------:R1:W-:Y:S03]  /*28e0*/  SYNCS.ARRIVE.TRANS64.RED.A1T0 RZ, [R0+URZ], RZ ;  /* 0x000000ff00ff79a7 */ /* 0x0003e600081004ff */
[----:B------:R-:W-:-:S04]  /*28f0*/  @UP1 UMOV UR53, UR5 ;  /* 0x0000000500351c82 */ /* 0x000fc80008000000 */
[----:B------:R-:W-:-:S04]  /*2900*/  @UP1 UMOV UR61, UR6 ;  /* 0x00000006003d1c82 */ /* 0x000fc80008000000 */
[----:B------:R-:W-:Y:S01]  /*2910*/  @UP1 UMOV UR60, UR4 ;  /* 0x00000004003c1c82 */ /* 0x000fe20008000000 */
[----:B------:R-:W-:Y:S05]  /*2920*/  BRA.U !UP0, `(.L_x_44) ;  /* 0x0000000108d47547 */ /* 0x000fea000b800000 */
[----:B------:R-:W2:Y:S01]  /*2930*/  LDCU.128 UR12, c[0x0][0xb10] ;  /* 0x00016200ff0c77ac */ /* 0x000ea20008000c00 */
[----:B------:R-:W4:Y:S01]  /*2940*/  LDCU UR21, c[0x0][0xb20] ;  /* 0x00016400ff1577ac */ /* 0x000f220008000800 */
[----:B------:R-:W3:Y:S01]  /*2950*/  LDCU UR20, c[0x0][0xb0c] ;  /* 0x00016180ff1477ac */ /* 0x000ee20008000800 */
[----:B------:R-:W1:Y:S01]  /*2960*/  LDCU.64 UR8, c[0x0][0xb28] ;  /* 0x00016500ff0877ac */ /* 0x000e620008000a00 */
[----:B------:R-:W-:Y:S02]  /*2970*/  UISETP.NE.AND UP3, UPT, UR39, 0x1, UPT ;  /* 0x000000012700788c */ /* 0x000fe4000bf65270 */
[----:B--2---:R-:W-:Y:S02]  /*2980*/  UIMAD.WIDE.U32 UR6, UR63, UR15, URZ ;  /* 0x0000000f3f0672a5 */ /* 0x004fe4000f8e00ff */
[----:B------:R-:W-:Y:S02]  /*2990*/  UIMAD.WIDE.U32 UR4, UR64, UR12, URZ ;  /* 0x0000000c400472a5 */ /* 0x000fe4000f8e00ff */
[----:B------:R-:W-:-:S02]  /*29a0*/  UISETP.NE.AND UP0, UPT, UR14, 0x1, UPT ;  /* 0x000000010e00788c */ /* 0x000fc4000bf05270 */
[----:B------:R-:W-:Y:S01]  /*29b0*/  UIMAD.WIDE.U32 UR18, UR53, UR15, URZ ;  /* 0x0000000f351272a5 */ /* 0x000fe2000f8e00ff */
[----:B------:R-:W-:Y:S02]  /*29c0*/  UMOV UR6, UR7 ;  /* 0x0000000700067c82 */ /* 0x000fe40008000000 */
[----:B------:R-:W-:Y:S01]  /*29d0*/  UMOV UR4, UR5 ;  /* 0x0000000500047c82 */ /* 0x000fe20008000000 */
[----:B----4-:R-:W-:Y:S02]  /*29e0*/  USHF.R.U32.HI UR6, URZ, UR21, UR6 ;  /* 0x00000015ff067299 */ /* 0x010fe40008011606 */
[----:B---3--:R-:W-:Y:S02]  /*29f0*/  UISETP.NE.AND UP2, UPT, UR20, 0x1, UPT ;  /* 0x000000011400788c */ /* 0x008fe4000bf45270 */
[----:B------:R-:W-:Y:S02]  /*2a00*/  USHF.R.U32.HI UR4, URZ, UR13, UR4 ;  /* 0x0000000dff047299 */ /* 0x000fe40008011604 */
[----:B------:R-:W-:-:S02]  /*2a10*/  USEL UR5, UR63, UR6, !UP0 ;  /* 0x000000063f057287 */ /* 0x000fc4000c000000 */
[----:B------:R-:W-:Y:S02]  /*2a20*/  USEL UR6, UR64, UR4, !UP2 ;  /* 0x0000000440067287 */ /* 0x000fe4000d000000 */
[----:B-1----:R-:W-:Y:S01]  /*2a30*/  UIMAD.WIDE.U32 UR10, UR5, UR8, URZ ;  /* 0x00000008050a72a5 */ /* 0x002fe2000f8e00ff */
[----:B------:R-:W-:Y:S01]  /*2a40*/  UMOV UR4, UR19 ;  /* 0x0000001300047c82 */ /* 0x000fe20008000000 */
[----:B------:R-:W-:Y:S02]  /*2a50*/  UIMAD.WIDE.U32 UR16, UR61, UR12, URZ ;  /* 0x0000000c3d1072a5 */ /* 0x000fe4000f8e00ff */
[----:B------:R-:W-:-:S03]  /*2a60*/  UIMAD.WIDE.U32 UR18, UR6, UR8, URZ ;  /* 0x00000008061272a5 */ /* 0x000fc6000f8e00ff */
[----:B------:R-:W-:Y:S01]  /*2a70*/  UMOV UR10, UR11 ;  /* 0x0000000b000a7c82 */ /* 0x000fe20008000000 */
[----:B------:R-:W-:Y:S02]  /*2a80*/  USHF.R.U32.HI UR4, URZ, UR21, UR4 ;  /* 0x00000015ff047299 */ /* 0x000fe40008011604 */
[----:B------:R-:W-:Y:S01]  /*2a90*/  @UP3 USHF.R.U32.HI UR5, URZ, UR9, UR10 ;  /* 0x00000009ff053299 */ /* 0x000fe2000801160a */
[----:B------:R-:W-:Y:S01]  /*2aa0*/  UMOV UR16, UR17 ;  /* 0x0000001100107c82 */ /* 0x000fe20008000000 */
[----:B------:R-:W-:Y:S01]  /*2ab0*/  UMOV UR18, UR19 ;  /* 0x0000001300127c82 */ /* 0x000fe20008000000 */
[----:B------:R-:W-:Y:S02]  /*2ac0*/  USHF.R.U32.HI UR13, URZ, UR13, UR16 ;  /* 0x0000000dff0d7299 */ /* 0x000fe40008011610 */
[----:B------:R-:W-:Y:S02]  /*2ad0*/  USEL UR4, UR53, UR4, !UP0 ;  /* 0x0000000435047287 */ /* 0x000fe4000c000000 */
[----:B------:R-:W-:-:S02]  /*2ae0*/  @UP3 USHF.R.U32.HI UR6, URZ, UR9, UR18 ;  /* 0x00000009ff063299 */ /* 0x000fc40008011612 */
[----:B------:R-:W-:Y:S02]  /*2af0*/  UIMAD UR7, UR39, UR5, URZ ;  /* 0x00000005270772a4 */ /* 0x000fe4000f8e02ff */
[----:B------:R-:W-:Y:S02]  /*2b00*/  USEL UR5, UR61, UR13, !UP2 ;  /* 0x0000000d3d057287 */ /* 0x000fe4000d000000 */
[----:B------:R-:W-:Y:S02]  /*2b10*/  UIMAD UR10, UR39, UR6, URZ ;  /* 0x00000006270a72a4 */ /* 0x000fe4000f8e02ff */
[----:B------:R-:W-:Y:S02]  /*2b20*/  UISETP.GE.AND UP0, UPT, UR4, UR7, UPT ;  /* 0x000000070400728c */ /* 0x000fe4000bf06270 */
[----:B------:R-:W-:Y:S02]  /*2b30*/  UIMAD.WIDE.U32 UR12, UR4, UR8, URZ ;  /* 0x00000008040c72a5 */ /* 0x000fe4000f8e00ff */
[----:B------:R-:W-:-:S02]  /*2b40*/  UISETP.GE.OR UP0, UPT, UR5, UR10, UP0 ;  /* 0x0000000a0500728c */ /* 0x000fc40008706670 */
[----:B------:R-:W-:Y:S02]  /*2b50*/  UIMAD.WIDE.U32 UR10, UR5, UR8, URZ ;  /* 0x00000008050a72a5 */ /* 0x000fe4000f8e00ff */
[----:B------:R-:W-:Y:S01]  /*2b60*/  UIADD3 UR12, UPT, UPT, -UR4, URZ, URZ ;  /* 0x000000ff040c7290 */ /* 0x000fe2000fffe1ff */
[----:B------:R-:W-:Y:S01]  /*2b70*/  UMOV UR8, UR13 ;  /* 0x0000000d00087c82 */ /* 0x000fe20008000000 */
[----:B------:R-:W-:Y:S02]  /*2b80*/  UIADD3 UR10, UPT, UPT, -UR5, URZ, URZ ;  /* 0x000000ff050a7290 */ /* 0x000fe4000fffe1ff */
        /* <DEDUP_REMOVED lines=15> */
.L_x_44:
[----:B------:R-:W2:Y:S02]  /*2c80*/  LDCU UR4, c[0x0][0xb30] ;  /* 0x00016600ff0477ac */ /* 0x000ea40008000800 */
[----:B--2---:R-:W-:-:S09]  /*2c90*/  UISETP.NE.AND UP0, UPT, UR4, 0x1, UPT ;  /* 0x000000010400788c */ /* 0x004fd2000bf05270 */
[----:B------:R-:W-:Y:S05]  /*2ca0*/  BRA.U UP0, `(.L_x_45) ;  /* 0x0000000100447547 */ /* 0x000fea000b800000 */
[----:B------:R-:W2:Y:S01]  /*2cb0*/  LDCU.128 UR8, c[0x0][0xb10] ;  /* 0x00016200ff0877ac */ /* 0x000ea20008000c00 */
[----:B------:R-:W4:Y:S01]  /*2cc0*/  LDCU UR12, c[0x0][0xb0c] ;  /* 0x00016180ff0c77ac */ /* 0x000f220008000800 */
[----:B------:R-:W1:Y:S01]  /*2cd0*/  LDCU UR13, c[0x0][0xb20] ;  /* 0x00016400ff0d77ac */ /* 0x000e620008000800 */
[----:B--2---:R-:W-:Y:S02]  /*2ce0*/  UIMAD.WIDE.U32 UR6, UR61, UR8, URZ ;  /* 0x000000083d0672a5 */ /* 0x004fe4000f8e00ff */
[----:B------:R-:W-:Y:S02]  /*2cf0*/  UIMAD.WIDE.U32 UR4, UR53, UR11, URZ ;  /* 0x0000000b350472a5 */ /* 0x000fe4000f8e00ff */
[----:B----4-:R-:W-:Y:S02]  /*2d00*/  UISETP.NE.AND UP2, UPT, UR12, 0x1, UPT ;  /* 0x000000010c00788c */ /* 0x010fe4000bf45270 */
[----:B------:R-:W-:Y:S01]  /*2d10*/  UISETP.NE.AND UP0, UPT, UR10, 0x1, UPT ;  /* 0x000000010a00788c */ /* 0x000fe2000bf05270 */
[----:B------:R-:W-:-:S02]  /*2d20*/  UMOV UR6, UR7 ;  /* 0x0000000700067c82 */ /* 0x000fc40008000000 */
[----:B------:R-:W-:Y:S01]  /*2d30*/  UMOV UR4, UR5 ;  /* 0x0000000500047c82 */ /* 0x000fe20008000000 */
[----:B------:R-:W-:Y:S02]  /*2d40*/  USHF.R.U32.HI UR6, URZ, UR9, UR6 ;  /* 0x00000009ff067299 */ /* 0x000fe40008011606 */
[----:B-1----:R-:W-:Y:S02]  /*2d50*/  USHF.R.U32.HI UR4, URZ, UR13, UR4 ;  /* 0x0000000dff047299 */ /* 0x002fe40008011604 */
[----:B------:R-:W-:Y:S02]  /*2d60*/  USEL UR5, UR61, UR6, !UP2 ;  /* 0x000000063d057287 */ /* 0x000fe4000d000000 */
[----:B------:R-:W-:-:S04]  /*2d70*/  USEL UR4, UR53, UR4, !UP0 ;  /* 0x0000000435047287 */ /* 0x000fc8000c000000 */
[----:B------:R-:W-:Y:S02]  /*2d80*/  UIADD3 UR6, UPT, UPT, UR5, -UR4, URZ ;  /* 0x8000000405067290 */ /* 0x000fe4000fffe0ff */
[----:B------:R-:W-:Y:S02]  /*2d90*/  UIADD3 UR4, UPT, UPT, -UR5, UR4, URZ ;  /* 0x0000000405047290 */ /* 0x000fe4000fffe1ff */
[----:B------:R-:W-:Y:S02]  /*2da0*/  UIMAD UR53, UR6, UR10, UR53 ;  /* 0x0000000a063572a4 */ /* 0x000fe4000f8e0235 */
[----:B------:R-:W-:-:S12]  /*2db0*/  UIMAD UR61, UR4, UR12, UR61 ;  /* 0x0000000c043d72a4 */ /* 0x000fd8000f8e023d */
.L_x_45:
[----:B------:R-:W-:Y:S01]  /*2dc0*/  VIADD R11, R11, 0x1 ;  /* 0x000000010b0b7836 */ /* 0x000fe20000000000 */
[----:B------:R-:W-:Y:S02]  /*2dd0*/  R2UR UR5, R54 ;  /* 0x00000000360572ca */ /* 0x000fe400000e0000 */
[----:B------:R-:W-:Y:S02]  /*2de0*/  R2UR UR4, R53 ;  /* 0x00000000350472ca */ /* 0x000fe400000e0000 */
[C---:B------:R-:W-:Y:S02]  /*2df0*/  ISETP.NE.AND P0, PT, R11.reuse, 0x2, PT ;  /* 0x000000020b00780c */ /* 0x040fe40003f05270 */
[----:B------:R-:W-:Y:S02]  /*2e00*/  PLOP3.LUT P2, PT, PT, PT, PT, 0x80, 0x8 ;  /* 0x000000000008781c */ /* 0x000fe40003f4f070 */
[----:B-1----:R-:W-:Y:S02]  /*2e10*/  SEL R0, RZ, 0x1, P0 ;  /* 0x00000001ff007807 */ /* 0x002fe40000000000 */
[----:B------:R-:W-:-:S02]  /*2e20*/  SEL R11, R11, RZ, P0 ;  /* 0x000000ff0b0b7207 */ /* 0x000fc40000000000 */
[----:B------:R-:W-:Y:S01]  /*2e30*/  LOP3.LUT R10, R10, R0, RZ, 0x3c, !PT ;  /* 0x000000000a0a7212 */ /* 0x000fe200078e3cff */
[----:B------:R-:W-:Y:S02]  /*2e40*/  UIADD3 UR26, UPT, UPT, UR61, UR5, URZ ;  /* 0x000000053d1a7290 */ /* 0x000fe4000fffe0ff */
[----:B------:R-:W-:Y:S01]  /*2e50*/  UIADD3 UR27, UPT, UPT, UR53, UR4, URZ ;  /* 0x00000004351b7290 */ /* 0x000fe2000fffe0ff */
[----:B------:R-:W-:Y:S11]  /*2e60*/  BRA.U UP1, `(.L_x_46) ;  /* 0xffffffe901f47547 */ /* 0x000ff6000b83ffff */
[----:B------:R-:W-:Y:S01]  /*2e70*/  UIADD3 UR22, UPT, UPT, UR22, 0x10, URZ ;  /* 0x0000001016167890 */ /* 0x000fe2000fffe0ff */
[----:B------:R-:W-:-:S03]  /*2e80*/  SHF.L.U32 R2, R12, 0x1f, RZ ;  /* 0x0000001f0c027819 */ /* 0x000fc600000006ff */
[----:B------:R-:W-:-:S09]  /*2e90*/  ULEA UR4, UR29, UR22, 0x3 ;  /* 0x000000161d047291 */ /* 0x000fd2000f8e18ff */
[----:B------:R-:W1:Y:S02]  /*2ea0*/  SYNCS.PHASECHK.TRANS64.TRYWAIT P0, [UR4], R2 ;  /* 0x00000002ff0075a7 */ /* 0x000e640008001104 */
[----:B-1----:R-:W-:Y:S05]  /*2eb0*/  @!P0 BRA `(.L_x_47) ;  /* 0x0000008c00948947 */ /* 0x002fea0003800000 */
.L_x_192:
[----:B------:R-:W-:-:S04]  /*2ec0*/  UIADD3 UR4, UPT, UPT, UR29, 0x1, URZ ;  /* 0x000000011d047890 */ /* 0x000fc8000fffe0ff */
[----:B------:R-:W-:-:S04]  /*2ed0*/  UISETP.NE.AND UP0, UPT, UR4, 0x2, UPT ;  /* 0x000000020400788c */ /* 0x000fc8000bf05270 */
[----:B------:R-:W-:Y:S02]  /*2ee0*/  USEL UR5, URZ, 0x1, UP0 ;  /* 0x00000001ff057887 */ /* 0x000fe40008000000 */
[----:B------:R-:W-:-:S04]  /*2ef0*/  USEL UR4, UR4, URZ, UP0 ;  /* 0x000000ff04047287 */ /* 0x000fc80008000000 */
[----:B------:R-:W-:Y:S01]  /*2f00*/  ULEA UR4, UR4, UR22, 0x3 ;  /* 0x0000001604047291 */ /* 0x000fe2000f8e18ff */
[----:B-1----:R-:W-:-:S04]  /*2f10*/  LOP3.LUT R2, R12, UR5, RZ, 0x3c, !PT ;  /* 0x000000050c027c12 */ /* 0x002fc8000f8e3cff */
[----:B------:R-:W-:Y:S01]  /*2f20*/  SHF.L.U32 R2, R2, 0x1f, RZ ;  /* 0x0000001f02027819 */ /* 0x000fe200000006ff */
[----:B------:R-:W-:-:S07]  /*2f30*/  IMAD.U32 R0, RZ, RZ, UR4 ;  /* 0x00000004ff007e24 */ /* 0x000fce000f8e00ff */
.L_x_48:
[----:B-1----:R1:W2:Y:S02]  /*2f40*/  SYNCS.PHASECHK.TRANS64.TRYWAIT P0, [R0+URZ], R2 ;  /* 0x00000002000075a7 */ /* 0x0022a400080011ff */
[----:B--2---:R-:W-:Y:S05]  /*2f50*/  @!P0 NANOSLEEP.SYNCS 0x989680 ;  /* 0x009896800000895d */ /* 0x004fea0003900000 */
[----:B------:R-:W2:Y:S02]  /*2f60*/  @!P0 SYNCS.PHASECHK.TRANS64 P0, [R0+URZ], R2 ;  /* 0x00000002000085a7 */ /* 0x000ea400080010ff */
[----:B--2---:R-:W-:Y:S05]  /*2f70*/  @P0 EXIT ;  /* 0x000000000000094d */ /* 0x004fea0003800000 */
[----:B------:R-:W-:Y:S05]  /*2f80*/  BRA `(.L_x_48) ;  /* 0xfffffffc00ec7947 */ /* 0x000fea000383ffff */
.L_x_22:
[----:B------:R-:W-:-:S04]  /*2f90*/  UISETP.NE.AND UP0, UPT, UR62, URZ, UPT ;  /* 0x000000ff3e00728c */ /* 0x000fc8000bf05270 */
[----:B------:R-:W-:-:S09]  /*2fa0*/  UISETP.NE.OR UP0, UPT, UR20, 0x1, UP0 ;  /* 0x000000011400788c */ /* 0x000fd20008705670 */
[----:B------:R-:W-:Y:S05]  /*2fb0*/  BRA.U UP0, `(.L_x_49) ;  /* 0x00000005004c7547 */ /* 0x000fea000b800000 */
[----:B------:R-:W-:Y:S01]  /*2fc0*/  HFMA2 R3, -RZ, RZ, 0, 0 ;  /* 0x00000000ff037431 */ /* 0x000fe200000001ff */
[----:B------:R-:W-:Y:S01]  /*2fd0*/  ISETP.GE.U32.AND P2, PT, R5, 0x8, PT ;  /* 0x000000080500780c */ /* 0x000fe20003f46070 */
[----:B------:R-:W-:Y:S01]  /*2fe0*/  IMAD.MOV.U32 R12, RZ, RZ, 0x1 ;  /* 0x00000001ff0c7424 */ /* 0x000fe200078e00ff */
[----:B------:R-:W-:Y:S01]  /*2ff0*/  CS2R R6, SRZ ;  /* 0x0000000000067805 */ /* 0x000fe2000001ff00 */
[----:B------:R-:W-:Y:S01]  /*3000*/  IMAD.MOV.U32 R4, RZ, RZ, RZ ;  /* 0x000000ffff047224 */ /* 0x000fe200078e00ff */
[----:B------:R-:W-:Y:S01]  /*3010*/  UMOV UR6, 0x400 ;  /* 0x0000040000067882 */ /* 0x000fe20000000000 */
[----:B------:R-:W-:Y:S01]  /*3020*/  UMOV UR5, URZ ;  /* 0x000000ff00057c82 */ /* 0x000fe20008000000 */
[----:B------:R-:W-:-:S12]  /*3030*/  ULEA UR6, UR62, UR6, 0x18 ;  /* 0x000000063e067291 */ /* 0x000fd8000f8ec0ff */
.L_x_53:
[----:B------:R-:W-:Y:S02]  /*3040*/  LEA R0, R3, UR6, 0x3 ;  /* 0x0000000603007c11 */ /* 0x000fe4000f8e18ff */
[----:B------:R-:W-:-:S03]  /*3050*/  SHF.L.U32 R8, R4, 0x1f, RZ ;  /* 0x0000001f04087819 */ /* 0x000fc600000006ff */
[----:B------:R-:W-:Y:S01]  /*3060*/  VIADD R9, R0, 0xe0 ;  /* 0x000000e000097836 */ /* 0x000fe20000000000 */
[----:B------:R-:W2:Y:S02]  /*3070*/  SYNCS.PHASECHK.TRANS64.TRYWAIT P0, [R0+URZ+0xd0], R8 ;  /* 0x0000d008000075a7 */ /* 0x000ea400080011ff */
[----:B--2---:R-:W-:Y:S05]  /*3080*/  @!P0 BRA `(.L_x_50) ;  /* 0x0000008c00388947 */ /* 0x004fea0003800000 */
.L_x_193:
[----:B------:R-:W-:Y:S01]  /*3090*/  ULEA UR4, UR5, UR6, 0x3 ;  /* 0x0000000605047291 */ /* 0x000fe2000f8e18ff */
[----:B--2---:R-:W-:Y:S01]  /*30a0*/  PRMT R0, RZ, 0x654, R9 ;  /* 0x00000654ff007816 */ /* 0x004fe20000000009 */
[----:B------:R-:W-:Y:S01]  /*30b0*/  @!P2 IMAD.MOV.U32 R8, RZ, RZ, 0x10 ;  /* 0x00000010ff08a424 */ /* 0x000fe200078e00ff */
[----:B------:R-:W-:Y:S01]  /*30c0*/  SHF.L.U32 R9, R12, 0x1f, RZ ;  /* 0x0000001f0c097819 */ /* 0x000fe200000006ff */
[----:B------:R-:W-:Y:S01]  /*30d0*/  UIADD3 UR7, UPT, UPT, UR4, 0x70, URZ ;  /* 0x0000007004077890 */ /* 0x000fe2000fffe0ff */
[----:B------:R2:W-:Y:S05]  /*30e0*/  SYNCS.ARRIVE.TRANS64.RED.A1T0 RZ, [R0+URZ], RZ ;  /* 0x000000ff00ff79a7 */ /* 0x0005ea00081004ff */
[----:B------:R-:W-:Y:S01]  /*30f0*/  IMAD.U32 R10, RZ, RZ, UR7 ;  /* 0x00000007ff0a7e24 */ /* 0x000fe2000f8e00ff */
[----:B------:R-:W3:Y:S04]  /*3100*/  SYNCS.PHASECHK.TRANS64.TRYWAIT P0, [UR4+0x80], R9 ;  /* 0x00008009ff0075a7 */ /* 0x000ee80008001104 */
[----:B------:R-:W-:Y:S01]  /*3110*/  PRMT R10, R5, 0x654, R10 ;  /* 0x00000654050a7816 */ /* 0x000fe2000000000a */
[----:B--23--:R-:W-:Y:S06]  /*3120*/  @!P0 BRA `(.L_x_51) ;  /* 0x0000008c00248947 */ /* 0x00cfec0003800000 */
.L_x_195:
[----:B------:R-:W-:Y:S01]  /*3130*/  ULEA UR8, UR5, UR6, 0x4 ;  /* 0x0000000605087291 */ /* 0x000fe2000f8e20ff */
[----:B------:R-:W-:Y:S01]  /*3140*/  SEL R2, R10, R2, !P2 ;  /* 0x000000020a027207 */ /* 0x000fe20005000000 */
[----:B------:R-:W-:Y:S01]  /*3150*/  UIADD3 UR9, UPT, UPT, UR4, 0x70, URZ ;  /* 0x0000007004097890 */ /* 0x000fe2000fffe0ff */
[----:B--2---:R-:W-:Y:S01]  /*3160*/  LEA R0, R7, UR6, 0x3 ;  /* 0x0000000607007c11 */ /* 0x004fe2000f8e18ff */
[----:B------:R-:W-:Y:S01]  /*3170*/  UIADD3 UR8, UPT, UPT, UR8, 0x100, URZ ;  /* 0x0000010008087890 */ /* 0x000fe2000fffe0ff */
[----:B------:R2:W-:Y:S01]  /*3180*/  @!P2 SYNCS.ARRIVE.TRANS64.RED RZ, [R2+URZ], R8 ;  /* 0x0000000802ffa9a7 */ /* 0x0005e200080004ff */
[----:B------:R-:W-:Y:S01]  /*3190*/  UIADD3 UR4, UPT, UPT, UR5, 0x1, URZ ;  /* 0x0000000105047890 */ /* 0x000fe2000fffe0ff */
[----:B------:R-:W-:-:S03]  /*31a0*/  VIADD R3, R3, 0x1 ;  /* 0x0000000103037836 */ /* 0x000fc60000000000 */
[----:B------:R-:W-:Y:S02]  /*31b0*/  UISETP.NE.AND UP0, UPT, UR4, 0x2, UPT ;  /* 0x000000020400788c */ /* 0x000fe4000bf05270 */
[----:B------:R-:W-:Y:S01]  /*31c0*/  ISETP.NE.AND P0, PT, R3, 0x2, PT ;  /* 0x000000020300780c */ /* 0x000fe20003f05270 */
[----:B------:R-:W-:Y:S06]  /*31d0*/  UGETNEXTWORKID.BROADCAST [UR8], [UR9] ;  /* 0x00000000080073ca */ /* 0x000fec0008000100 */
[----:B------:R-:W-:Y:S02]  /*31e0*/  USEL UR7, URZ, 0x1, UP0 ;  /* 0x00000001ff077887 */ /* 0x000fe40008000000 */
[----:B------:R-:W-:-:S04]  /*31f0*/  USEL UR5, UR4, URZ, UP0 ;  /* 0x000000ff04057287 */ /* 0x000fc80008000000 */
[----:B------:R-:W-:Y:S02]  /*3200*/  LOP3.LUT R12, R12, UR7, RZ, 0x3c, !PT ;  /* 0x000000070c0c7c12 */ /* 0x000fe4000f8e3cff */
[----:B--2---:R-:W-:-:S04]  /*3210*/  SHF.L.U32 R8, R6, 0x1f, RZ ;  /* 0x0000001f06087819 */ /* 0x004fc800000006ff */
[----:B------:R-:W2:Y:S02]  /*3220*/  SYNCS.PHASECHK.TRANS64.TRYWAIT P1, [R0+URZ+0x70], R8 ;  /* 0x00007008000075a7 */ /* 0x000ea400080211ff */
[----:B--2---:R-:W-:Y:S05]  /*3230*/  @!P1 BRA `(.L_x_52) ;  /* 0x0000008800f89947 */ /* 0x004fea0003800000 */
.L_x_196:
[----:B--2---:R-:W-:Y:S01]  /*3240*/  LEA R8, R7, UR6, 0x4 ;  /* 0x0000000607087c11 */ /* 0x004fe2000f8e20ff */
[----:B------:R-:W-:Y:S01]  /*3250*/  VIADD R0, R0, 0x80 ;  /* 0x0000008000007836 */ /* 0x000fe20000000000 */
[----:B------:R-:W-:Y:S01]  /*3260*/  SEL R3, R3, RZ, P0 ;  /* 0x000000ff03037207 */ /* 0x000fe20000000000 */
[----:B------:R-:W-:-:S03]  /*3270*/  VIADD R7, R7, 0x1 ;  /* 0x0000000107077836 */ /* 0x000fc60000000000 */
[----:B------:R-:W2:Y:S01]  /*3280*/  LDS.128 R8, [R8+0x100] ;  /* 0x0001000008087984 */ /* 0x000ea20000000c00 */
[----:B------:R-:W-:Y:S02]  /*3290*/  PRMT R0, RZ, 0x654, R0 ;  /* 0x00000654ff007816 */ /* 0x000fe40000000000 */
[C---:B------:R-:W-:Y:S01]  /*32a0*/  ISETP.NE.AND P1, PT, R7.reuse, 0x2, PT ;  /* 0x000000020700780c */ /* 0x040fe20003f25270 */
[----:B------:R-:W-:Y:S01]  /*32b0*/  @!PT LDS RZ, [RZ] ;  /* 0x00000000fffff984 */ /* 0x000fe20000000800 */
[----:B------:R-:W-:Y:S01]  /*32c0*/  @!PT LDS RZ, [RZ] ;  /* 0x00000000fffff984 */ /* 0x000fe20000000800 */
[----:B------:R-:W-:Y:S01]  /*32d0*/  @!PT LDS RZ, [RZ] ;  /* 0x00000000fffff984 */ /* 0x000fe20000000800 */
[----:B------:R-:W-:Y:S01]  /*32e0*/  @!PT LDS RZ, [RZ] ;  /* 0x00000000fffff984 */ /* 0x000fe20000000800 */
[----:B------:R3:W-:Y:S06]  /*32f0*/  MEMBAR.ALL.CTA ;  /* 0x0000000000007992 */ /* 0x0007ec0000008000 */
[----:B---3--:R-:W3:Y:S01]  /*3300*/  FENCE.VIEW.ASYNC.S ;  /* 0x00000000000073c6 */ /* 0x008ee20000000000 */
[----:B------:R-:W-:Y:S01]  /*3310*/  SEL R7, R7, RZ, P1 ;  /* 0x000000ff07077207 */ /* 0x000fe20000800000 */
[----:B---3--:R3:W-:Y:S01]  /*3320*/  SYNCS.ARRIVE.TRANS64.RED.A1T0 RZ, [R0+URZ], RZ ;  /* 0x000000ff00ff79a7 */ /* 0x0087e200081004ff */
[----:B--2---:R-:W-:-:S02]  /*3330*/  LOP3.LUT P3, RZ, R10, 0x1, RZ, 0xc0, !PT ;  /* 0x000000010aff7812 */ /* 0x004fc4000786c0ff */
[----:B------:R-:W-:-:S04]  /*3340*/  SEL R8, RZ, 0x1, P1 ;  /* 0x00000001ff087807 */ /* 0x000fc80000800000 */
[----:B------:R-:W-:Y:S02]  /*3350*/  LOP3.LUT R6, R6, R8, RZ, 0x3c, !PT ;  /* 0x0000000806067212 */ /* 0x000fe400078e3cff */
[----:B---3--:R-:W-:-:S04]  /*3360*/  SEL R0, RZ, 0x1, P0 ;  /* 0x00000001ff007807 */ /* 0x008fc80000000000 */
[----:B------:R-:W-:Y:S01]  /*3370*/  LOP3.LUT R4, R4, R0, RZ, 0x3c, !PT ;  /* 0x0000000004047212 */ /* 0x000fe200078e3cff */
[----:B------:R-:W-:Y:S06]  /*3380*/  @P3 BRA `(.L_x_53) ;  /* 0xfffffffc002c3947 */ /* 0x000fec000383ffff */
[----:B------:R-:W-:Y:S01]  /*3390*/  ULEA UR4, UR5, UR6, 0x3 ;  /* 0x0000000605047291 */ /* 0x000fe2000f8e18ff */
[----:B------:R-:W-:-:S08]  /*33a0*/  SHF.L.U32 R2, R12, 0x1f, RZ ;  /* 0x0000001f0c027819 */ /* 0x000fd000000006ff */
[----:B------:R-:W2:Y:S02]  /*33b0*/  SYNCS.PHASECHK.TRANS64 P0, [UR4+0x80], R2 ;  /* 0x00008002ff0075a7 */ /* 0x000ea40008001004 */
[----:B--2---:R-:W-:Y:S05]  /*33c0*/  @P0 BRA `(.L_x_54) ;  /* 0x0000000000080947 */ /* 0x004fea0003800000 */
[----:B------:R-:W2:Y:S02]  /*33d0*/  SYNCS.PHASECHK.TRANS64.TRYWAIT P0, [UR4+0x80], R2 ;  /* 0x00008002ff0075a7 */ /* 0x000ea40008001104 */
[----:B--2---:R-:W-:Y:S05]  /*33e0*/  @!P0 BRA `(.L_x_55) ;  /* 0x0000008800a08947 */ /* 0x004fea0003800000 */
.L_x_54:
[----:B------:R-:W-:-:S04]  /*33f0*/  UIADD3 UR7, UPT, UPT, UR5, 0x1, URZ ;  /* 0x0000000105077890 */ /* 0x000fc8000fffe0ff */
[----:B------:R-:W-:-:S04]  /*3400*/  UISETP.NE.AND UP0, UPT, UR7, 0x2, UPT ;  /* 0x000000020700788c */ /* 0x000fc8000bf05270 */
[----:B------:R-:W-:Y:S02]  /*3410*/  USEL UR8, URZ, 0x1, UP0 ;  /* 0x00000001ff087887 */ /* 0x000fe40008000000 */
[----:B------:R-:W-:-:S04]  /*3420*/  USEL UR7, UR7, URZ, UP0 ;  /* 0x000000ff07077287 */ /* 0x000fc80008000000 */
[----:B------:R-:W-:Y:S01]  /*3430*/  ULEA UR7, UR7, UR6, 0x3 ;  /* 0x0000000607077291 */ /* 0x000fe2000f8e18ff */
[----:B--2---:R-:W-:-:S04]  /*3440*/  LOP3.LUT R2, R12, UR8, RZ, 0x3c, !PT ;  /* 0x000000080c027c12 */ /* 0x004fc8000f8e3cff */
[----:B------:R-:W-:-:S04]  /*3450*/  SHF.L.U32 R0, R2, 0x1f, RZ ;  /* 0x0000001f02007819 */ /* 0x000fc800000006ff */
[----:B------:R-:W2:Y:S02]  /*3460*/  SYNCS.PHASECHK.TRANS64 P0, [UR7+0x80], R0 ;  /* 0x00008000ff0075a7 */ /* 0x000ea40008001007 */
[----:B-12---:R-:W-:Y:S05]  /*3470*/  @P0 EXIT ;  /* 0x000000000000094d */ /* 0x006fea0003800000 */
[----:B------:R-:W-:Y:S02]  /*3480*/  SHF.L.U32 R2, R2, 0x1f, RZ ;  /* 0x0000001f02027819 */ /* 0x000fe400000006ff */
[----:B------:R-:W-:-:S07]  /*3490*/  MOV R0, UR7 ;  /* 0x0000000700007c02 */ /* 0x000fce0008000f00 */
.L_x_56:
[----:B-1----:R1:W2:Y:S02]  /*34a0*/  SYNCS.PHASECHK.TRANS64.TRYWAIT P0, [R0+URZ+0x80], R2 ;  /* 0x00008002000075a7 */ /* 0x0022a400080011ff */
[----:B--2---:R-:W-:Y:S05]  /*34b0*/  @!P0 NANOSLEEP.SYNCS 0x989680 ;  /* 0x009896800000895d */ /* 0x004fea0003900000 */
[----:B------:R-:W2:Y:S02]  /*34c0*/  @!P0 SYNCS.PHASECHK.TRANS64 P0, [R0+URZ+0x80], R2 ;  /* 0x00008002000085a7 */ /* 0x000ea400080010ff */
[----:B--2---:R-:W-:Y:S05]  /*34d0*/  @P0 EXIT ;  /* 0x000000000000094d */ /* 0x004fea0003800000 */
[----:B------:R-:W-:Y:S05]  /*34e0*/  BRA `(.L_x_56) ;  /* 0xfffffffc00ec7947 */ /* 0x000fea000383ffff */
.L_x_49:
[----:B------:R-:W-:Y:S05]  /*34f0*/  BRA.U UP5, `(.L_x_57) ;  /* 0x00000019054c7547 */ /* 0x000fea000b800000 */
[----:B------:R-:W-:Y:S01]  /*3500*/  UMOV UR4, 0x40 ;  /* 0x0000004000047882 */ /* 0x000fe20000000000 */
[----:B------:R-:W-:Y:S01]  /*3510*/  NOP ;  /* 0x0000000000007918 */ /* 0x000fe20000000000 */
[----:B------:R-:W-:Y:S01]  /*3520*/  ULEA UR5, UR62, UR4, 0x18 ;  /* 0x000000043e057291 */ /* 0x000fe2000f8ec0ff */
[----:B------:R-:W-:Y:S02]  /*3530*/  UMOV UR6, 0x400 ;  /* 0x0000040000067882 */ /* 0x000fe40000000000 */
[----:B------:R-:W-:-:S06]  /*3540*/  ULEA UR6, UR62, UR6, 0x18 ;  /* 0x000000063e067291 */ /* 0x000fcc000f8ec0ff */
[----:B------:R-:W2:Y:S02]  /*3550*/  LDS.U8 R5, [UR5+0x1c] ;  /* 0x00001c05ff057984 */ /* 0x000ea40008000000 */
[----:B--2---:R-:W-:-:S13]  /*3560*/  ISETP.NE.AND P0, PT, R5, RZ, PT ;  /* 0x000000ff0500720c */ /* 0x004fda0003f05270 */
[----:B------:R-:W-:Y:S05]  /*3570*/  @P0 BRA `(.L_x_58) ;  /* 0x0000000400180947 */ /* 0x000fea0003800000 */
[----:B------:R-:W-:Y:S01]  /*3580*/  R2UR UR4, R2 ;  /* 0x00000000020472ca */ /* 0x000fe200000e0000 */
[----:B------:R-:W-:-:S12]  /*3590*/  UIADD3 UR7, UPT, UPT, UR5, 0x8, URZ ;  /* 0x0000000805077890 */ /* 0x000fd8000fffe0ff */
[----:B------:R-:W-:-:S09]  /*35a0*/  UISETP.NE.U32.AND UP1, UPT, UR4, 0x1, UPT ;  /* 0x000000010400788c */ /* 0x000fd2000bf25070 */
[----:B------:R-:W-:Y:S05]  /*35b0*/  BRA.U !UP1, `(.L_x_59) ;  /* 0x0000000109a47547 */ /* 0x000fea000b800000 */
[----:B------:R-:W-:Y:S01]  /*35c0*/  ELECT P0, URZ, PT ;  /* 0x0000000000ff782f */ /* 0x000fe20003800000 */
[----:B------:R-:W-:-:S12]  /*35d0*/  BSSY B0, `(.L_x_59) ;  /* 0x0000027000007945 */ /* 0x000fd80003800000 */
[----:B------:R-:W-:Y:S05]  /*35e0*/  @!P0 BRA `(.L_x_60) ;  /* 0x0000000000948947 */ /* 0x000fea0003800000 */
[----:B------:R-:W-:-:S05]  /*35f0*/  UMOV UR4, 0x10 ;  /* 0x0000001000047882 */ /* 0x000fca0000000000 */
[----:B------:R-:W-:Y:S04]  /*3600*/  DEPBAR.LE SB2, 0x36 ;  /* 0x0000ad800000791a */ /* 0x000fe80000000000 */
[----:B------:R-:W2:Y:S02]  /*3610*/  UTCATOMSWS.2CTA.FIND_AND_SET.ALIGN UP0, UR4, UR4 ;  /* 0x00000004000475e3 */ /* 0x000ea40008200800 */
[----:B--2---:R-:W-:Y:S01]  /*3620*/  MOV R12, UR4 ;  /* 0x00000004000c7c02 */ /* 0x004fe20008000f00 */
[----:B------:R-:W-:Y:S06]  /*3630*/  BRA.U UP0, `(.L_x_61) ;  /* 0x0000000100187547 */ /* 0x000fec000b800000 */
.L_x_62:
[----:B------:R-:W-:Y:S05]  /*3640*/  NANOSLEEP 0x64 ;  /* 0x000000640000795d */ /* 0x000fea0003800000 */
[----:B------:R-:W-:-:S05]  /*3650*/  UMOV UR4, 0x10 ;  /* 0x0000001000047882 */ /* 0x000fca0000000000 */
[----:B------:R-:W-:Y:S04]  /*3660*/  DEPBAR.LE SB2, 0x36 ;  /* 0x0000ad800000791a */ /* 0x000fe80000000000 */
[----:B------:R-:W2:Y:S02]  /*3670*/  UTCATOMSWS.2CTA.FIND_AND_SET.ALIGN UP0, UR4, UR4 ;  /* 0x00000004000475e3 */ /* 0x000ea40008200800 */
[----:B--2---:R-:W-:Y:S01]  /*3680*/  MOV R12, UR4 ;  /* 0x00000004000c7c02 */ /* 0x004fe20008000f00 */
[----:B------:R-:W-:Y:S05]  /*3690*/  BRA.U !UP0, `(.L_x_62) ;  /* 0xfffffffd08e87547 */ /* 0x000fea000b83ffff */
.L_x_61:
[----:B------:R-:W2:Y:S01]  /*36a0*/  LDS R8, [UR5+0x10] ;  /* 0x00001005ff087984 */ /* 0x000ea20008000800 */
[----:B------:R-:W-:Y:S01]  /*36b0*/  R2UR UR4, R0 ;  /* 0x00000000000472ca */ /* 0x000fe200000e0000 */
[----:B------:R-:W-:-:S04]  /*36c0*/  IMAD.U32 R5, RZ, RZ, UR6 ;  /* 0x00000006ff057e24 */ /* 0x000fc8000f8e00ff */
[----:B------:R-:W-:-:S08]  /*36d0*/  VIADD R5, R5, 0x120 ;  /* 0x0000012005057836 */ /* 0x000fd00000000000 */
[----:B------:R-:W-:Y:S02]  /*36e0*/  MOV R6, UR4 ;  /* 0x0000000400067c02 */ /* 0x000fe40008000f00 */
[----:B--2---:R-:W-:-:S04]  /*36f0*/  SHF.L.U32 R8, R8, 0x1f, RZ ;  /* 0x0000001f08087819 */ /* 0x004fc800000006ff */
[----:B------:R-:W2:Y:S02]  /*3700*/  SYNCS.PHASECHK.TRANS64.TRYWAIT P0, [UR5+0x8], R8 ;  /* 0x00000808ff0075a7 */ /* 0x000ea40008001105 */
[----:B--2---:R-:W-:Y:S05]  /*3710*/  @P0 BRA `(.L_x_63) ;  /* 0x0000000000080947 */ /* 0x004fea0003800000 */
[----:B------:R-:W2:Y:S02]  /*3720*/  SYNCS.PHASECHK.TRANS64.TRYWAIT P0, [UR5+0x8], R8 ;  /* 0x00000808ff0075a7 */ /* 0x000ea40008001105 */
[----:B--2---:R-:W-:Y:S05]  /*3730*/  @!P0 BRA `(.L_x_64) ;  /* 0x0000008400e48947 */ /* 0x004fea0003800000 */
.L_x_63:
[----:B------:R-:W-:Y:S01]  /*3740*/  R2UR UR4, R0 ;  /* 0x00000000000472ca */ /* 0x000fe200000e0000 */
[----:B------:R-:W-:Y:S01]  /*3750*/  IMAD.MOV.U32 R10, RZ, RZ, 0xffff ;  /* 0x0000ffffff0a7424 */ /* 0x000fe200078e00ff */
[----:B------:R-:W-:Y:S01]  /*3760*/  PRMT R6, R6, 0x654, R5 ;  /* 0x0000065406067816 */ /* 0x000fe20000000005 */
[----:B------:R-:W-:Y:S02]  /*3770*/  HFMA2 R5, -RZ, RZ, 0, 5.9604644775390625e-08 ;  /* 0x00000001ff057431 */ /* 0x000fe400000001ff */
[----:B--2---:R-:W-:Y:S02]  /*3780*/  IMAD.MOV.U32 R8, RZ, RZ, 0x4 ;  /* 0x00000004ff087424 */ /* 0x004fe400078e00ff */
[----:B------:R-:W-:Y:S01]  /*3790*/  IMAD.SHL.U32 R11, R12, 0x20, RZ ;  /* 0x000000200c0b7824 */ /* 0x000fe200078e00ff */
[----:B------:R-:W-:-:S05]  /*37a0*/  SHF.L.U32 R10, R10, R12, RZ ;  /* 0x0000000c0a0a7219 */ /* 0x000fca00000006ff */
[----:B------:R-:W-:Y:S01]  /*37b0*/  UPRMT UR4, UR4, 0x654, UR7 ;  /* 0x0000065404047896 */ /* 0x000fe20008000007 */
[----:B------:R-:W-:-:S05]  /*37c0*/  SHF.L.U32 R9, R5, R12, RZ ;  /* 0x0000000c05097219 */ /* 0x000fca00000006ff */
[----:B------:R-:W-:-:S03]  /*37d0*/  MOV R7, UR4 ;  /* 0x0000000400077c02 */ /* 0x000fc60008000f00 */
[----:B------:R2:W-:Y:S01]  /*37e0*/  SYNCS.ARRIVE.TRANS64.RED RZ, [UR4], R8 ;  /* 0x00000008ffff79a7 */ /* 0x0005e20008000404 */
[----:B------:R2:W-:Y:S04]  /*37f0*/  STS [UR6+0x120], R11 ;  /* 0x0001200bff007988 */ /* 0x0005e80008000806 */
[----:B------:R2:W-:Y:S04]  /*3800*/  STAS [R6.64], R12 ;  /* 0x0000000c06007dbd */ /* 0x0005e8000c0008ff */
[----:B------:R2:W-:Y:S04]  /*3810*/  ATOMS.OR RZ, [UR5+0x14], R10 ;  /* 0x0000140affff798c */ /* 0x0005e8000b000005 */
[----:B------:R2:W-:Y:S04]  /*3820*/  ATOMS.OR RZ, [UR5+0x18], R9 ;  /* 0x00001809ffff798c */ /* 0x0005e8000b000005 */
[----:B------:R2:W-:Y:S02]  /*3830*/  ATOMS.XOR RZ, [UR5+0x10], R5 ;  /* 0x00001005ffff798c */ /* 0x0005e4000b800005 */
.L_x_60:
[----:B-1----:R-:W-:Y:S05]  /*3840*/  BSYNC B0 ;  /* 0x0000000000007941 */ /* 0x002fea0003800000 */
.L_x_59:
[----:B------:R-:W-:Y:S05]  /*3850*/  BRA.U UP1, `(.L_x_65) ;  /* 0x0000000101707547 */ /* 0x000fea000b800000 */
[----:B------:R-:W-:-:S03]  /*3860*/  UMOV UR4, 0xffffffff ;  /* 0xffffffff00047882 */ /* 0x000fc60000000000 */
[----:B------:R-:W-:Y:S05]  /*3870*/  BRA.DIV UR4, `(.L_x_66) ;  /* 0x0000008604ac7947 */ /* 0x000fea000b800000 */
[----:B------:R-:W-:-:S13]  /*3880*/  ELECT P0, URZ, PT ;  /* 0x0000000000ff782f */ /* 0x000fda0003800000 */
.L_x_200:
[----:B------:R-:W-:Y:S05]  /*3890*/  @!P0 BRA `(.L_x_65) ;  /* 0x0000000000608947 */ /* 0x000fea0003800000 */
[----:B--2---:R-:W2:Y:S02]  /*38a0*/  LDS R6, [UR5+0x10] ;  /* 0x00001005ff067984 */ /* 0x004ea40008000800 */
[----:B--2---:R-:W-:-:S04]  /*38b0*/  SHF.L.U32 R6, R6, 0x1f, RZ ;  /* 0x0000001f06067819 */ /* 0x004fc800000006ff */
[----:B------:R-:W2:Y:S02]  /*38c0*/  SYNCS.PHASECHK.TRANS64.TRYWAIT P0, [UR5+0x8], R6 ;  /* 0x00000806ff0075a7 */ /* 0x000ea40008001105 */
[----:B--2---:R-:W-:Y:S05]  /*38d0*/  @P0 BRA `(.L_x_67) ;  /* 0x0000000000080947 */ /* 0x004fea0003800000 */
[----:B------:R-:W2:Y:S02]  /*38e0*/  SYNCS.PHASECHK.TRANS64.TRYWAIT P0, [UR5+0x8], R6 ;  /* 0x00000806ff0075a7 */ /* 0x000ea40008001105 */
[----:B--2---:R-:W-:Y:S05]  /*38f0*/  @!P0 BRA `(.L_x_68) ;  /* 0x0000008400b08947 */ /* 0x004fea0003800000 */
.L_x_67:
[----:B------:R-:W3:Y:S01]  /*3900*/  LDS R8, [UR6+0x120] ;  /* 0x00012006ff087984 */ /* 0x000ee20008000800 */
[----:B------:R-:W-:Y:S01]  /*3910*/  R2UR UR4, R0 ;  /* 0x00000000000472ca */ /* 0x000fe200000e0000 */
[----:B--2---:R-:W-:Y:S02]  /*3920*/  IMAD.MOV.U32 R6, RZ, RZ, 0xffff ;  /* 0x0000ffffff067424 */ /* 0x004fe400078e00ff */
[----:B------:R-:W-:-:S10]  /*3930*/  IMAD.MOV.U32 R5, RZ, RZ, 0x1 ;  /* 0x00000001ff057424 */ /* 0x000fd400078e00ff */
[----:B------:R-:W-:Y:S01]  /*3940*/  UPRMT UR4, UR4, 0x654, UR7 ;  /* 0x0000065404047896 */ /* 0x000fe20008000007 */
[----:B---3--:R-:W-:Y:S01]  /*3950*/  IMAD.SHL.U32 R7, R8, 0x20, RZ ;  /* 0x0000002008077824 */ /* 0x008fe200078e00ff */
[-C--:B------:R-:W-:Y:S02]  /*3960*/  SHF.L.U32 R6, R6, R8.reuse, RZ ;  /* 0x0000000806067219 */ /* 0x080fe400000006ff */
[----:B------:R-:W-:Y:S02]  /*3970*/  SHF.L.U32 R8, R5, R8, RZ ;  /* 0x0000000805087219 */ /* 0x000fe400000006ff */
[----:B------:R3:W-:Y:S04]  /*3980*/  STS [UR6+0x120], R7 ;  /* 0x00012007ff007988 */ /* 0x0007e80008000806 */
[----:B------:R3:W-:Y:S04]  /*3990*/  ATOMS.OR RZ, [UR5+0x14], R6 ;  /* 0x00001406ffff798c */ /* 0x0007e8000b000005 */
[----:B------:R3:W-:Y:S01]  /*39a0*/  ATOMS.OR RZ, [UR5+0x18], R8 ;  /* 0x00001808ffff798c */ /* 0x0007e2000b000005 */
[----:B------:R-:W-:Y:S03]  /*39b0*/  SYNCS.ARRIVE.TRANS64.RED.A1T0 RZ, [UR4], RZ ;  /* 0x000000ffffff79a7 */ /* 0x000fe60008100404 */
[----:B------:R3:W-:Y:S01]  /*39c0*/  ATOMS.XOR RZ, [UR5+0x10], R5 ;  /* 0x00001005ffff798c */ /* 0x0007e2000b800005 */
[----:B------:R-:W-:Y:S05]  /*39d0*/  BRA `(.L_x_65) ;  /* 0x0000000000107947 */ /* 0x000fea0003800000 */
.L_x_58:
[----:B------:R-:W-:Y:S02]  /*39e0*/  MOV R5, 0xffffffff ;  /* 0xffffffff00057802 */ /* 0x000fe40000000f00 */
[----:B------:R-:W-:-:S03]  /*39f0*/  MOV R6, 0x3a20 ;  /* 0x00003a2000067802 */ /* 0x000fc60000000f00 */
[----:B------:R2:W-:Y:S04]  /*3a00*/  STS [UR6+0x120], R5 ;  /* 0x00012005ff007988 */ /* 0x0005e80008000806 */
[----:B-12--5:R-:W-:Y:S05]  /*3a10*/  CALL.REL.NOINC `($__internal_1_$__cuda_sm10x_tcgen05_guardrail_trap_phase_invalid_during_alloc) ;  /* 0x0000009000347944 */ /* 0x026fea0003c00000 */
.L_x_65:
[----:B------:R-:W-:Y:S05]  /*3a20*/  WARPSYNC.ALL ;  /* 0x0000000000007948 */ /* 0x000fea0003800000 */
[----:B------:R-:W4:Y:S01]  /*3a30*/  S2UR UR4, SR_CgaCtaId ;  /* 0x00000000000479c3 */ /* 0x000f220000008800 */
[----:B------:R-:W-:Y:S01]  /*3a40*/  UMOV UR62, 0x400 ;  /* 0x00000400003e7882 */ /* 0x000fe20000000000 */
[----:B------:R-:W4:Y:S01]  /*3a50*/  LDCU UR7, c[0x0][0x38c] ;  /* 0x00007180ff0777ac */ /* 0x000f220008000800 */
[----:B------:R-:W-:Y:S01]  /*3a60*/  LOP3.LUT R3, R3, 0xffff, RZ, 0xc0, !PT ;  /* 0x0000ffff03037812 */ /* 0x000fe200078ec0ff */
[----:B--2---:R-:W-:Y:S01]  /*3a70*/  IMAD.MOV.U32 R11, RZ, RZ, 0x1 ;  /* 0x00000001ff0b7424 */ /* 0x004fe200078e00ff */
[----:B------:R-:W-:Y:S01]  /*3a80*/  R2UR UR5, R2 ;  /* 0x00000000020572ca */ /* 0x000fe200000e0000 */
[----:B------:R-:W-:Y:S01]  /*3a90*/  IMAD.MOV.U32 R10, RZ, RZ, RZ ;  /* 0x000000ffff0a7224 */ /* 0x000fe200078e00ff */
[----:B------:R-:W-:-:S02]  /*3aa0*/  LOP3.LUT R4, R4, 0xffff, RZ, 0xc0, !PT ;  /* 0x0000ffff04047812 */ /* 0x000fc400078ec0ff */
[----:B---3--:R-:W-:Y:S01]  /*3ab0*/  CS2R R8, SRZ ;  /* 0x0000000000087805 */ /* 0x008fe2000001ff00 */
[----:B------:R-:W-:Y:S01]  /*3ac0*/  UMOV UR9, URZ ;  /* 0x000000ff00097c82 */ /* 0x000fe20008000000 */
[----:B-1----:R-:W-:Y:S01]  /*3ad0*/  UMOV UR60, URZ ;  /* 0x000000ff003c7c82 */ /* 0x002fe20008000000 */
[----:B------:R-:W-:Y:S01]  /*3ae0*/  R2UR UR65, R4 ;  /* 0x00000000044172ca */ /* 0x000fe200000e0000 */
[----:B------:R-:W-:Y:S01]  /*3af0*/  UMOV UR76, 0x0 ;  /* 0x00000000004c7882 */ /* 0x000fe20000000000 */
[----:B------:R-:W-:Y:S01]  /*3b00*/  UMOV UR77, 0x8400910 ;  /* 0x08400910004d7882 */ /* 0x000fe20000000000 */
[----:B------:R-:W-:Y:S01]  /*3b10*/  UMOV UR74, 0x0 ;  /* 0x00000000004a7882 */ /* 0x000fe20000000000 */
[----:B------:R-:W-:Y:S01]  /*3b20*/  UMOV UR75, 0x8400910 ;  /* 0x08400910004b7882 */ /* 0x000fe20000000000 */
[----:B------:R-:W-:Y:S01]  /*3b30*/  UMOV UR72, 0x0 ;  /* 0x0000000000487882 */ /* 0x000fe20000000000 */
[----:B------:R-:W-:Y:S01]  /*3b40*/  UMOV UR73, 0x8400910 ;  /* 0x0840091000497882 */ /* 0x000fe20000000000 */
[----:B------:R-:W-:-:S02]  /*3b50*/  UISETP.NE.AND UP3, UPT, UR5, URZ, UPT ;  /* 0x000000ff0500728c */ /* 0x000fc4000bf65270 */
[----:B----4-:R-:W-:Y:S01]  /*3b60*/  UIADD3 UR7, UPT, UPT, UR7, 0x7f, URZ ;  /* 0x0000007f07077890 */ /* 0x010fe2000fffe0ff */
[----:B------:R-:W-:Y:S01]  /*3b70*/  UMOV UR70, 0x0 ;  /* 0x0000000000467882 */ /* 0x000fe20000000000 */
[----:B------:R-:W-:Y:S01]  /*3b80*/  UMOV UR71, 0x8400910 ;  /* 0x0840091000477882 */ /* 0x000fe20000000000 */
[----:B------:R-:W-:Y:S01]  /*3b90*/  ULEA UR62, UR4, UR62, 0x18 ;  /* 0x0000003e043e7291 */ /* 0x000fe2000f8ec0ff */
[----:B------:R-:W-:Y:S02]  /*3ba0*/  UMOV UR68, 0x0 ;  /* 0x0000000000447882 */ /* 0x000fe40000000000 */
[----:B------:R-:W-:Y:S01]  /*3bb0*/  UMOV UR4, URZ ;  /* 0x000000ff00047c82 */ /* 0x000fe20008000000 */
[----:B------:R-:W-:Y:S01]  /*3bc0*/  UIADD3 UR6, UPT, UPT, UR62, 0x8400, URZ ;  /* 0x000084003e067890 */ /* 0x000fe2000fffe0ff */
[----:B------:R-:W-:Y:S01]  /*3bd0*/  IMAD.U32 R14, RZ, RZ, UR4 ;  /* 0x00000004ff0e7e24 */ /* 0x000fe2000f8e00ff */
[----:B------:R-:W-:Y:S02]  /*3be0*/  USHF.R.S32.HI UR4, URZ, 0x1f, UR7 ;  /* 0x0000001fff047899 */ /* 0x000fe40008011407 */
[----:B------:R-:W-:-:S02]  /*3bf0*/  UIADD3 UR5, UPT, UPT, UR62, 0x18400, URZ ;  /* 0x000184003e057890 */ /* 0x000fc4000fffe0ff */
[----:B------:R-:W-:Y:S02]  /*3c00*/  ULEA.HI UR4, UR4, UR7, URZ, 0x7 ;  /* 0x0000000704047291 */ /* 0x000fe4000f8f38ff */
[----:B------:R-:W-:Y:S02]  /*3c10*/  USHF.R.U32.HI UR6, URZ, 0x4, UR6 ;  /* 0x00000004ff067899 */ /* 0x000fe40008011606 */
[----:B------:R-:W-:Y:S02]  /*3c20*/  USHF.R.S32.HI UR8, URZ, 0x7, UR4 ;  /* 0x00000007ff087899 */ /* 0x000fe40008011404 */
[----:B------:R-:W-:Y:S01]  /*3c30*/  USHF.R.U32.HI UR5, URZ, 0x4, UR5 ;  /* 0x00000004ff057899 */ /* 0x000fe20008011605 */
[----:B------:R-:W-:Y:S01]  /*3c40*/  R2UR UR4, R3 ;  /* 0x00000000030472ca */ /* 0x000fe200000e0000 */
[----:B------:R-:W-:Y:S02]  /*3c50*/  UISETP.LT.AND UP0, UPT, UR8, 0x1, UPT ;  /* 0x000000010800788c */ /* 0x000fe4000bf01270 */
[----:B------:R-:W-:Y:S01]  /*3c60*/  ULOP3.LUT UR6, UR6, 0x3fff, URZ, 0xc0, !UPT ;  /* 0x00003fff06067892 */ /* 0x000fe2000f8ec0ff */
[----:B------:R-:W-:Y:S01]  /*3c70*/  IMAD.U32 R12, RZ, RZ, UR8 ;  /* 0x00000008ff0c7e24 */ /* 0x000fe2000f8e00ff */
[----:B------:R-:W-:-:S02]  /*3c80*/  ULOP3.LUT UR67, UR5, 0x3fff, URZ, 0xc0, !UPT ;  /* 0x00003fff05437892 */ /* 0x000fc4000f8ec0ff */
[----:B------:R-:W-:Y:S02]  /*3c90*/  ULOP3.LUT UR66, UR6, 0x10000, URZ, 0xfc, !UPT ;  /* 0x0001000006427892 */ /* 0x000fe4000f8efcff */
[----:B------:R-:W-:Y:S01]  /*3ca0*/  ULOP3.LUT UR67, UR67, 0x10000, URZ, 0xfc, !UPT ;  /* 0x0001000043437892 */ /* 0x000fe2000f8efcff */
[----:B------:R-:W-:-:S03]  /*3cb0*/  UMOV UR69, 0x8400910 ;  /* 0x0840091000457882 */ /* 0x000fc60000000000 */
[----:B------:R-:W-:Y:S01]  /*3cc0*/  IMAD.U32 R13, RZ, RZ, UR4 ;  /* 0x00000004ff0d7e24 */ /* 0x000fe2000f8e00ff */
[----:B------:R-:W-:Y:S01]  /*3cd0*/  NOP ;  /* 0x0000000000007918 */ /* 0x000fe20000000000 */
[----:B------:R-:W-:Y:S06]  /*3ce0*/  BAR.ARV 0x6, 0xa0 ;  /* 0x0182800000007b1d */ /* 0x000fec0000002000 */
[----:B------:R-:W1:Y:S02]  /*3cf0*/  LDS R5, [UR62+0x120] ;  /* 0x0001203eff057984 */ /* 0x000e640008000800 */
[----:B-1----:R-:W-:-:S13]  /*3d00*/  R2UR UR4, R5 ;  /* 0x00000000050472ca */ /* 0x002fda00000e0000 */
[----:B------:R-:W-:Y:S01]  /*3d10*/  IMAD.U32 R16, RZ, RZ, UR4 ;  /* 0x00000004ff107e24 */ /* 0x000fe2000f8e00ff */
[----:B------:R-:W-:-:S06]  /*3d20*/  USEL UR4, UR8, 0x1, !UP0 ;  /* 0x0000000108047887 */ /* 0x000fcc000c000000 */
[----:B------:R-:W-:-:S07]  /*3d30*/  IMAD.U32 R15, RZ, RZ, UR4 ;  /* 0x00000004ff0f7e24 */ /* 0x000fce000f8e00ff */
.L_x_76:
[C---:B------:R-:W-:Y:S02]  /*3d40*/  LEA R3, R10.reuse, UR62, 0x3 ;  /* 0x0000003e0a037c11 */ /* 0x040fe4000f8e18ff */
[----:B------:R-:W-:Y:S02]  /*3d50*/  SHF.L.U32 R4, R9, 0x1f, RZ ;  /* 0x0000001f09047819 */ /* 0x000fe400000006ff */
[----:B------:R-:W-:Y:S02]  /*3d60*/  LEA R5, R10, UR62, 0x4 ;  /* 0x0000003e0a057c11 */ /* 0x000fe4000f8e20ff */
[----:B------:R-:W1:Y:S02]  /*3d70*/  SYNCS.PHASECHK.TRANS64.TRYWAIT P0, [R3+URZ+0x70], R4 ;  /* 0x00007004030075a7 */ /* 0x000e6400080011ff */
[----:B-1----:R-:W-:Y:S05]  /*3d80*/  @!P0 BRA `(.L_x_69) ;  /* 0x0000008000a48947 */ /* 0x002fea0003800000 */
.L_x_201:
[----:B-1----:R-:W1:Y:S01]  /*3d90*/  LDS.128 R4, [R5+0x100] ;  /* 0x0001000005047984 */ /* 0x002e620000000c00 */
[----:B------:R-:W-:Y:S02]  /*3da0*/  VIADD R3, R3, 0x80 ;  /* 0x0000008003037836 */ /* 0x000fe40000000000 */
[----:B------:R-:W-:Y:S01]  /*3db0*/  VIADD R10, R10, 0x1 ;  /* 0x000000010a0a7836 */ /* 0x000fe20000000000 */
[----:B------:R-:W-:Y:S01]  /*3dc0*/  @!PT LDS RZ, [RZ] ;  /* 0x00000000fffff984 */ /* 0x000fe20000000800 */
[----:B------:R-:W-:Y:S01]  /*3dd0*/  @!PT LDS RZ, [RZ] ;  /* 0x00000000fffff984 */ /* 0x000fe20000000800 */
[----:B------:R-:W-:Y:S01]  /*3de0*/  @!PT LDS RZ, [RZ] ;  /* 0x00000000fffff984 */ /* 0x000fe20000000800 */
[----:B------:R-:W-:Y:S01]  /*3df0*/  @!PT LDS RZ, [RZ] ;  /* 0x00000000fffff984 */ /* 0x000fe20000000800 */
[----:B------:R2:W-:Y:S06]  /*3e00*/  MEMBAR.ALL.CTA ;  /* 0x0000000000007992 */ /* 0x0005ec0000008000 */
[----:B--2---:R-:W2:Y:S01]  /*3e10*/  FENCE.VIEW.ASYNC.S ;  /* 0x00000000000073c6 */ /* 0x004ea20000000000 */
[----:B------:R-:W-:-:S04]  /*3e20*/  PRMT R3, RZ, 0x654, R3 ;  /* 0x00000654ff037816 */ /* 0x000fc80000000003 */
[----:B--2---:R2:W-:Y:S01]  /*3e30*/  SYNCS.ARRIVE.TRANS64.RED.A1T0 RZ, [R3+URZ], RZ ;  /* 0x000000ff03ff79a7 */ /* 0x0045e200081004ff */
[----:B-1----:R-:W-:Y:S01]  /*3e40*/  LOP3.LUT P1, RZ, R6, 0x1, RZ, 0xc0, !PT ;  /* 0x0000000106ff7812 */ /* 0x002fe2000782c0ff */
[----:B--2---:R-:W-:-:S12]  /*3e50*/  BRA.U UP3, `(.L_x_70) ;  /* 0x00000009032c7547 */ /* 0x004fd8000b800000 */
[----:B------:R-:W1:Y:S01]  /*3e60*/  LDCU UR4, c[0x0][0x38c] ;  /* 0x00007180ff0477ac */ /* 0x000e620008000800 */
[----:B------:R-:W-:Y:S02]  /*3e70*/  R2UR UR5, R14 ;  /* 0x000000000e0572ca */ /* 0x000fe400000e0000 */
[----:B------:R-:W-:Y:S02]  /*3e80*/  PLOP3.LUT P2, PT, PT, PT, PT, 0x80, 0x8 ;  /* 0x000000000008781c */ /* 0x000fe40003f4f070 */
[----:B------:R-:W-:Y:S02]  /*3e90*/  SHF.L.U32 R5, R11, 0x1f, RZ ;  /* 0x0000001f0b057819 */ /* 0x000fe400000006ff */
[----:B------:R-:W-:-:S07]  /*3ea0*/  R2UR UR6, R16 ;  /* 0x00000000100672ca */ /* 0x000fce00000e0000 */
[----:B------:R-:W-:Y:S02]  /*3eb0*/  ULEA UR7, UR5, UR62, 0x3 ;  /* 0x0000003e05077291 */ /* 0x000fe4000f8e18ff */
[----:B-1----:R-:W-:-:S04]  /*3ec0*/  UISETP.GE.AND UP0, UPT, UR4, 0x1, UPT ;  /* 0x000000010400788c */ /* 0x002fc8000bf06270 */
[----:B------:R-:W-:Y:S01]  /*3ed0*/  IMAD.U32 R4, RZ, RZ, UR7 ;  /* 0x00000007ff047e24 */ /* 0x000fe2000f8e00ff */
[----:B------:R-:W-:Y:S01]  /*3ee0*/  ULEA UR8, UR5, UR6, 0x7 ;  /* 0x0000000605087291 */ /* 0x000fe2000f8e38ff */
[----:B------:R-:W-:-:S05]  /*3ef0*/  PLOP3.LUT P0, PT, PT, PT, UP0, 0x80, 0x8 ;  /* 0x000000000008781c */ /* 0x000fca0003f0f008 */
[----:B------:R-:W-:-:S08]  /*3f00*/  @UP0 ULEA UR4, UR9, UR62, 0x3 ;  /* 0x0000003e09040291 */ /* 0x000fd0000f8e18ff */
[----:B------:R-:W-:-:S04]  /*3f10*/  @P0 SHF.L.U32 R3, R8, 0x1f, RZ ;  /* 0x0000001f08030819 */ /* 0x000fc800000006ff */
[----:B------:R1:W2:Y:S01]  /*3f20*/  @P0 SYNCS.PHASECHK.TRANS64.TRYWAIT P2, [UR4], R3 ;  /* 0x00000003ff0005a7 */ /* 0x0002a20008041104 */
[----:B------:R-:W3:Y:S02]  /*3f30*/  SYNCS.PHASECHK.TRANS64.TRYWAIT P0, [UR7+0xb0], R5 ;  /* 0x0000b005ff0075a7 */ /* 0x000ee40008001107 */
[----:B-123--:R-:W-:Y:S05]  /*3f40*/  @!P0 BRA `(.L_x_71) ;  /* 0x0000008000488947 */ /* 0x00efea0003800000 */
.L_x_203:
[----:B------:R-:W-:Y:S01]  /*3f50*/  UMOV UR64, UR60 ;  /* 0x0000003c00407c82 */ /* 0x000fe20008000000 */
[----:B------:R-:W-:Y:S05]  /*3f60*/  BRA.U !UP0, `(.L_x_72) ;  /* 0x0000000508d07547 */ /* 0x000fea000b800000 */
[----:B------:R-:W-:Y:S01]  /*3f70*/  R2UR UR4, R15 ;  /* 0x000000000f0472ca */ /* 0x000fe200000e0000 */
[----:B------:R-:W-:Y:S01]  /*3f80*/  UPLOP3.LUT UP2, UPT, UPT, UPT, UPT, 0x40, 0x4 ;  /* 0x000000000004789c */ /* 0x000fe20003f4e870 */
[----:B------:R-:W-:Y:S01]  /*3f90*/  R2UR UR61, R12 ;  /* 0x000000000c3d72ca */ /* 0x000fe200000e0000 */
[----:B------:R-:W-:-:S10]  /*3fa0*/  UMOV UR7, UR9 ;  /* 0x0000000900077c82 */ /* 0x000fd40008000000 */
[----:B------:R-:W-:-:S12]  /*3fb0*/  UIADD3 UR64, UPT, UPT, UR4, UR60, URZ ;  /* 0x0000003c04407290 */ /* 0x000fd8000fffe0ff */
.L_x_75:
[----:B--2---:R-:W-:Y:S01]  /*3fc0*/  ULEA UR5, UR7, UR62, 0x3 ;  /* 0x0000003e07057291 */ /* 0x004fe2000f8e18ff */
[----:B------:R-:W-:Y:S11]  /*3fd0*/  @P2 BRA `(.L_x_73) ;  /* 0x00000000000c2947 */ /* 0x000ff60003800000 */
[----:B-1----:R-:W-:Y:S04]  /*3fe0*/  SHF.L.U32 R5, R8, 0x1f, RZ ;  /* 0x0000001f08057819 */ /* 0x002fe800000006ff */
[----:B------:R-:W1:Y:S02]  /*3ff0*/  SYNCS.PHASECHK.TRANS64.TRYWAIT P0, [UR5], R5 ;  /* 0x00000005ff0075a7 */ /* 0x000e640008001105 */
[----:B-1----:R-:W-:Y:S05]  /*4000*/  @!P0 BRA `(.L_x_74) ;  /* 0x0000008000348947 */ /* 0x002fea0003800000 */
.L_x_73:
[----:B------:R-:W-:Y:S01]  /*4010*/  UISETP.NE.AND UP0, UPT, UR61, 0x1, UPT ;  /* 0x000000013d00788c */ /* 0x000fe2000bf05270 */
[----:B------:R-:W-:Y:S01]  /*4020*/  PLOP3.LUT P2, PT, PT, PT, PT, 0x80, 0x8 ;  /* 0x000000000008781c */ /* 0x000fe20003f4f070 */
[----:B------:R-:W-:Y:S01]  /*4030*/  UIADD3 UR9, UPT, UPT, UR7, 0x1, URZ ;  /* 0x0000000107097890 */ /* 0x000fe2000fffe0ff */
[----:B------:R-:W-:Y:S01]  /*4040*/  MOV.SPILL R6, UR65 ;  /* 0x0000004100067c02 */ /* 0x000fe20009000f00 */
[----:B------:R-:W-:Y:S01]  /*4050*/  UIADD3 UR63, UPT, UPT, UR5, 0x10, URZ ;  /* 0x00000010053f7890 */ /* 0x000fe2000fffe0ff */
[----:B-1----:R-:W-:Y:S01]  /*4060*/  MOV.SPILL R5, UR64 ;  /* 0x0000004000057c02 */ /* 0x002fe20009000f00 */
[----:B------:R-:W-:Y:S01]  /*4070*/  UISETP.NE.AND UP1, UPT, UR9, 0x2, UPT ;  /* 0x000000020900788c */ /* 0x000fe2000bf25270 */
[----:B------:R-:W-:Y:S01]  /*4080*/  PLOP3.LUT P0, PT, PT, PT, UP0, 0x80, 0x8 ;  /* 0x000000000008781c */ /* 0x000fe20003f0f008 */
[----:B------:R-:W-:Y:S02]  /*4090*/  ULEA UR6, UR7, UR67, 0xc ;  /* 0x0000004307067291 */ /* 0x000fe4000f8e60ff */
[----:B------:R-:W-:Y:S02]  /*40a0*/  USEL UR5, URZ, 0x1, UP1 ;  /* 0x00000001ff057887 */ /* 0x000fe40008800000 */
[----:B------:R-:W-:Y:S02]  /*40b0*/  USEL UR9, UR9, URZ, UP1 ;  /* 0x000000ff09097287 */ /* 0x000fe40008800000 */
[----:B------:R-:W-:Y:S02]  /*40c0*/  ULEA UR4, UR7, UR66, 0xb ;  /* 0x0000004207047291 */ /* 0x000fe4000f8e58ff */
[----:B------:R-:W-:Y:S01]  /*40d0*/  @UP0 ULEA UR7, UR9, UR62, 0x3 ;  /* 0x0000003e09070291 */ /* 0x000fe2000f8e18ff */
[----:B------:R-:W-:Y:S01]  /*40e0*/  LOP3.LUT R8, R8, UR5, RZ, 0x3c, !PT ;  /* 0x0000000508087c12 */ /* 0x000fe2000f8e3cff */
[----:B------:R-:W-:Y:S02]  /*40f0*/  UIADD3 UR20, UPT, UPT, UR6, 0x2, URZ ;  /* 0x0000000206147890 */ /* 0x000fe4000fffe0ff */
[----:B------:R-:W-:Y:S01]  /*4100*/  UIADD3 UR18, UPT, UPT, UR4, 0x2, URZ ;  /* 0x0000000204127890 */ /* 0x000fe2000fffe0ff */
[----:B------:R-:W-:Y:S01]  /*4110*/  @P0 SHF.L.U32 R3, R8, 0x1f, RZ ;  /* 0x0000001f08030819 */ /* 0x000fe200000006ff */
[----:B------:R-:W-:Y:S02]  /*4120*/  UIADD3 UR16, UPT, UPT, UR6, 0x4, URZ ;  /* 0x0000000406107890 */ /* 0x000fe4000fffe0ff */
[----:B------:R-:W-:Y:S01]  /*4130*/  UIADD3 UR10, UPT, UPT, UR4, 0x4, URZ ;  /* 0x00000004040a7890 */ /* 0x000fe2000fffe0ff */
[----:B------:R2:W3:Y:S01]  /*4140*/  @P0 SYNCS.PHASECHK.TRANS64.TRYWAIT P2, [UR7], R3 ;  /* 0x00000003ff0005a7 */ /* 0x0004e20008041107 */
[----:B------:R-:W-:Y:S02]  /*4150*/  UIADD3 UR14, UPT, UPT, UR6, 0x6, URZ ;  /* 0x00000006060e7890 */ /* 0x000fe4000fffe0ff */
        /* <DEDUP_REMOVED lines=21> */
[----:B------:R-:W-:Y:S01]  /*42b0*/  UIADD3 UR61, UPT, UPT, UR61, -0x1, URZ ;  /* 0xffffffff3d3d7890 */ /* 0x000fe2000fffe0ff */
[----:B------:R-:W-:Y:S01]  /*42c0*/  UMOV UR7, 0x40004040 ;  /* 0x4000404000077882 */ /* 0x000fe20000000000 */
[----:B------:R-:W-:Y:S01]  /*42d0*/  UMOV UR64, 0x0 ;  /* 0x0000000000407882 */ /* 0x000fe20000000000 */
[----:B------:R-:W-:Y:S01]  /*42e0*/  UMOV UR65, 0x8400910 ;  /* 0x0840091000417882 */ /* 0x000fe20000000000 */
[----:B------:R-:W-:Y:S01]  /*42f0*/  UMOV UR5, 0x40004040 ;  /* 0x4000404000057882 */ /* 0x000fe20000000000 */
[----:B------:R-:W-:Y:S01]  /*4300*/  UMOV UR21, 0x40004040 ;  /* 0x4000404000157882 */ /* 0x000fe20000000000 */
[----:B------:R1:W-:Y:S01]  /*4310*/  UTCHMMA.2CTA gdesc[UR4], gdesc[UR6], tmem[UR8], tmem[UR64], idesc[UR65], UP2 ;  /* 0x00ff4006040075ea */ /* 0x0003e20009200008 */
[----:B------:R-:W-:Y:S01]  /*4320*/  UPLOP3.LUT UP2, UPT, UPT, UPT, UPT, 0x80, 0x8 ;  /* 0x000000000008789c */ /* 0x000fe20003f4f070 */
[----:B------:R-:W-:Y:S01]  /*4330*/  UMOV UR19, 0x40004040 ;  /* 0x4000404000137882 */ /* 0x000fe20000000000 */
[----:B------:R-:W-:Y:S01]  /*4340*/  UMOV UR17, 0x40004040 ;  /* 0x4000404000117882 */ /* 0x000fe20000000000 */
[----:B------:R4:W-:Y:S01]  /*4350*/  UTCHMMA.2CTA gdesc[UR18], gdesc[UR20], tmem[UR8], tmem[UR64], idesc[UR65], UPT ;  /* 0x00ff4014120075ea */ /* 0x0009e2000ba00008 */
        /* <DEDUP_REMOVED lines=19> */
[----:B-1----:R-:W-:Y:S01]  /*4490*/  UMOV UR7, 0x8400910 ;  /* 0x0840091000077882 */ /* 0x002fe20000000000 */
[----:B------:R-:W-:Y:S01]  /*44a0*/  UMOV UR35, 0x40004040 ;  /* 0x4000404000237882 */ /* 0x000fe20000000000 */
[----:B------:R-:W-:Y:S01]  /*44b0*/  UMOV UR33, 0x40004040 ;  /* 0x4000404000217882 */ /* 0x000fe20000000000 */
[----:B------:R-:W-:Y:S01]  /*44c0*/  UMOV UR27, 0x40004040 ;  /* 0x40004040001b7882 */ /* 0x000fe20000000000 */
[----:B------:R-:W-:Y:S01]  /*44d0*/  UMOV UR25, 0x40004040 ;  /* 0x4000404000197882 */ /* 0x000fe20000000000 */
[----:B----4-:R-:W-:Y:S02]  /*44e0*/  UIADD3 UR20, UPT, UPT, UR4, 0x602, URZ ;  /* 0x0000060204147890 */ /* 0x010fe4000fffe0ff */
[----:B------:R-:W-:Y:S02]  /*44f0*/  UIADD3 UR18, UPT, UPT, UR6, 0xc04, URZ ;  /* 0x00000c0406127890 */ /* 0x000fe4000fffe0ff */
[----:B--2---:R-:W-:Y:S02]  /*4500*/  UIADD3 UR16, UPT, UPT, UR4, 0x604, URZ ;  /* 0x0000060404107890 */ /* 0x004fe4000fffe0ff */
[----:B------:R-:W-:Y:S01]  /*4510*/  UIADD3 UR10, UPT, UPT, UR6, 0xc06, URZ ;  /* 0x00000c06060a7890 */ /* 0x000fe2000fffe0ff */
[----:B------:R-:W-:Y:S01]  /*4520*/  R2UR.FILL UR65, R6 ;  /* 0x00000000064172ca */ /* 0x000fe200004e0000 */
[----:B------:R-:W-:Y:S01]  /*4530*/  UMOV UR14, 0x0 ;  /* 0x00000000000e7882 */ /* 0x000fe20000000000 */
[----:B------:R-:W-:Y:S01]  /*4540*/  UMOV UR15, 0x8400910 ;  /* 0x08400910000f7882 */ /* 0x000fe20000000000 */
[----:B------:R-:W-:Y:S01]  /*4550*/  UMOV UR12, 0x0 ;  /* 0x00000000000c7882 */ /* 0x000fe20000000000 */
[----:B------:R-:W-:Y:S01]  /*4560*/  UTCHMMA.2CTA gdesc[UR28], gdesc[UR30], tmem[UR8], tmem[UR14], idesc[UR15], UPT ;  /* 0x00ff0e1e1c0075ea */ /* 0x000fe2000ba00008 */
[----:B------:R-:W-:Y:S01]  /*4570*/  UTCHMMA.2CTA gdesc[UR56], gdesc[UR58], tmem[UR8], tmem[UR14], idesc[UR15], UPT ;  /* 0x00ff0e3a380075ea */ /* 0x000fe2000ba00008 */
[----:B------:R-:W-:Y:S01]  /*4580*/  UMOV UR13, 0x8400910 ;  /* 0x08400910000d7882 */ /* 0x000fe20000000000 */
[----:B------:R-:W-:Y:S01]  /*4590*/  UTCHMMA.2CTA gdesc[UR52], gdesc[UR54], tmem[UR8], tmem[UR14], idesc[UR15], UPT ;  /* 0x00ff0e36340075ea */ /* 0x000fe2000ba00008 */
[----:B------:R-:W-:Y:S01]  /*45a0*/  UIADD3 UR4, UPT, UPT, UR4, 0x606, URZ ;  /* 0x0000060604047890 */ /* 0x000fe2000fffe0ff */
[----:B------:R-:W-:Y:S01]  /*45b0*/  UTCHMMA.2CTA gdesc[UR48], gdesc[UR50], tmem[UR8], tmem[UR12], idesc[UR13], UPT ;  /* 0x00ff0c32300075ea */ /* 0x000fe2000ba00008 */
[----:B------:R-:W-:Y:S01]  /*45c0*/  UTCHMMA.2CTA gdesc[UR44], gdesc[UR46], tmem[UR8], tmem[UR12], idesc[UR13], UPT ;  /* 0x00ff0c2e2c0075ea */ /* 0x000fe2000ba00008 */
[----:B------:R-:W-:Y:S01]  /*45d0*/  UMOV UR6, 0x0 ;  /* 0x0000000000067882 */ /* 0x000fe20000000000 */
[----:B------:R-:W-:Y:S01]  /*45e0*/  UTCHMMA.2CTA gdesc[UR40], gdesc[UR42], tmem[UR8], tmem[UR12], idesc[UR13], UPT ;  /* 0x00ff0c2a280075ea */ /* 0x000fe2000ba00008 */
[----:B------:R1:W-:Y:S01]  /*45f0*/  UTCHMMA.2CTA gdesc[UR36], gdesc[UR38], tmem[UR8], tmem[UR6], idesc[UR7], UPT ;  /* 0x00ff0626240075ea */ /* 0x0003e2000ba00008 */
[----:B------:R2:W-:Y:S01]  /*4600*/  UTCHMMA.2CTA gdesc[UR32], gdesc[UR34], tmem[UR8], tmem[UR76], idesc[UR77], UPT ;  /* 0x00ff4c22200075ea */ /* 0x0005e2000ba00008 */
[----:B------:R-:W-:Y:S01]  /*4610*/  UMOV UR23, 0x40004040 ;  /* 0x4000404000177882 */ /* 0x000fe20000000000 */
[----:B------:R2:W-:Y:S01]  /*4620*/  UTCHMMA.2CTA gdesc[UR24], gdesc[UR26], tmem[UR8], tmem[UR74], idesc[UR75], UPT ;  /* 0x00ff4a1a180075ea */ /* 0x0005e2000ba00008 */
[----:B------:R-:W-:Y:S01]  /*4630*/  R2UR.FILL UR64, R5 ;  /* 0x00000000054072ca */ /* 0x000fe200004e0000 */
[----:B------:R2:W-:Y:S01]  /*4640*/  UTCHMMA.2CTA gdesc[UR20], gdesc[UR22], tmem[UR8], tmem[UR72], idesc[UR73], UPT ;  /* 0x00ff4816140075ea */ /* 0x0005e2000ba00008 */
[----:B------:R2:W-:Y:S01]  /*4650*/  UTCHMMA.2CTA gdesc[UR16], gdesc[UR18], tmem[UR8], tmem[UR70], idesc[UR71], UPT ;  /* 0x00ff4612100075ea */ /* 0x0005e2000ba00008 */
[----:B------:R2:W-:Y:S01]  /*4660*/  UTCHMMA.2CTA gdesc[UR4], gdesc[UR10], tmem[UR8], tmem[UR68], idesc[UR69], UPT ;  /* 0x00ff440a040075ea */ /* 0x0005e2000ba00008 */
[----:B------:R2:W-:Y:S09]  /*4670*/  UTCBAR.2CTA.MULTICAST [UR63], URZ, UR65 ;  /* 0x000000ff3f0073e9 */ /* 0x0005f20008200841 */
[----:B------:R-:W-:Y:S01]  /*4680*/  UISETP.NE.AND UP0, UPT, UR60, UR64, UPT ;  /* 0x000000403c00728c */ /* 0x000fe2000bf05270 */
[----:B-1----:R-:W-:Y:S08]  /*4690*/  UMOV UR7, UR9 ;  /* 0x0000000900077c82 */ /* 0x002ff00008000000 */
[----:B---3--:R-:W-:Y:S05]  /*46a0*/  BRA.U UP0, `(.L_x_75) ;  /* 0xfffffff900447547 */ /* 0x008fea000b83ffff */
.L_x_72:
[----:B--2---:R-:W-:Y:S01]  /*46b0*/  R2UR UR4, R4 ;  /* 0x00000000040472ca */ /* 0x004fe200000e0000 */
[----:B------:R-:W-:Y:S01]  /*46c0*/  UMOV UR60, UR64 ;  /* 0x00000040003c7c82 */ /* 0x000fe20008000000 */
[----:B------:R-:W-:-:S11]  /*46d0*/  R2UR UR5, R13 ;  /* 0x000000000d0572ca */ /* 0x000fd600000e0000 */
[----:B------:R-:W-:-:S09]  /*46e0*/  UIADD3 UR4, UPT, UPT, UR4, 0x90, URZ ;  /* 0x0000009004047890 */ /* 0x000fd2000fffe0ff */
[----:B------:R2:W-:Y:S01]  /*46f0*/  UTCBAR.2CTA.MULTICAST [UR4], URZ, UR5 ;  /* 0x000000ff040073e9 */ /* 0x0005e20008200805 */
[----:B------:R-:W-:Y:S02]  /*4700*/  NOP ;  /* 0x0000000000007918 */ /* 0x000fe40000000000 */
.L_x_70:
[----:B--2---:R-:W-:Y:S02]  /*4710*/  R2UR UR4, R14 ;  /* 0x000000000e0472ca */ /* 0x004fe400000e0000 */
[----:B------:R-:W-:-:S04]  /*4720*/  ISETP.NE.AND P0, PT, R10, 0x2, PT ;  /* 0x000000020a00780c */ /* 0x000fc80003f05270 */
[----:B-1----:R-:W-:Y:S02]  /*4730*/  SEL R3, RZ, 0x1, P0 ;  /* 0x00000001ff037807 */ /* 0x002fe40000000000 */
[----:B------:R-:W-:Y:S02]  /*4740*/  SEL R10, R10, RZ, P0 ;  /* 0x000000ff0a0a7207 */ /* 0x000fe40000000000 */
[----:B------:R-:W-:-:S03]  /*4750*/  LOP3.LUT R9, R9, R3, RZ, 0x3c, !PT ;  /* 0x0000000309097212 */ /* 0x000fc600078e3cff */
[----:B------:R-:W-:-:S04]  /*4760*/  UIADD3 UR4, UPT, UPT, UR4, 0x1, URZ ;  /* 0x0000000104047890 */ /* 0x000fc8000fffe0ff */
[----:B------:R-:W-:-:S04]  /*4770*/  UISETP.NE.AND UP0, UPT, UR4, 0x4, UPT ;  /* 0x000000040400788c */ /* 0x000fc8000bf05270 */
[----:B------:R-:W-:Y:S02]  /*4780*/  USEL UR5, URZ, 0x1, UP0 ;  /* 0x00000001ff057887 */ /* 0x000fe40008000000 */
[----:B------:R-:W-:-:S04]  /*4790*/  USEL UR4, UR4, URZ, UP0 ;  /* 0x000000ff04047287 */ /* 0x000fc80008000000 */
[----:B------:R-:W-:Y:S02]  /*47a0*/  LOP3.LUT R11, R11, UR5, RZ, 0x3c, !PT ;  /* 0x000000050b0b7c12 */ /* 0x000fe4000f8e3cff */
[----:B------:R-:W-:Y:S01]  /*47b0*/  IMAD.U32 R14, RZ, RZ, UR4 ;  /* 0x00000004ff0e7e24 */ /* 0x000fe2000f8e00ff */
[----:B------:R-:W-:Y:S06]  /*47c0*/  @P1 BRA `(.L_x_76) ;  /* 0xfffffff4005c1947 */ /* 0x000fec000383ffff */
[----:B------:R-:W1:Y:S01]  /*47d0*/  S2UR UR8, SR_CgaCtaId ;  /* 0x00000000000879c3 */ /* 0x000e620000008800 */
[----:B------:R-:W-:Y:S02]  /*47e0*/  ELECT P0, URZ, PT ;  /* 0x0000000000ff782f */ /* 0x000fe40003800000 */
[----:B------:R-:W-:Y:S01]  /*47f0*/  R2UR UR5, R2 ;  /* 0x00000000020572ca */ /* 0x000fe200000e0000 */
[----:B------:R-:W-:Y:S01]  /*4800*/  UMOV UR4, 0x40 ;  /* 0x0000004000047882 */ /* 0x000fe20000000000 */
[----:B------:R-:W-:-:S03]  /*4810*/  IMAD.MOV.U32 R2, RZ, RZ, 0x1 ;  /* 0x00000001ff027424 */ /* 0x000fc600078e00ff */
[----:B------:R-:W-:Y:S08]  /*4820*/  UVIRTCOUNT.DEALLOC.SMPOOL 0x80 ;  /* 0x000000800000784c */ /* 0x000ff00000000000 */
[----:B------:R-:W-:Y:S02]  /*4830*/  UISETP.NE.AND UP1, UPT, UR5, URZ, UPT ;  /* 0x000000ff0500728c */ /* 0x000fe4000bf25270 */
[----:B-1----:R-:W-:-:S09]  /*4840*/  ULEA UR8, UR8, UR4, 0x18 ;  /* 0x0000000408087291 */ /* 0x002fd2000f8ec0ff */
[----:B------:R1:W-:Y:S01]  /*4850*/  @P0 STS.U8 [UR8+0x1c], R2 ;  /* 0x00001c02ff000988 */ /* 0x0003e20008000008 */
[----:B------:R-:W-:Y:S05]  /*4860*/  BRA.U UP1, `(.L_x_77) ;  /* 0x0000000101a87547 */ /* 0x000fea000b800000 */
[----:B------:R-:W-:Y:S01]  /*4870*/  R2UR UR4, R14 ;  /* 0x000000000e0472ca */ /* 0x000fe200000e0000 */
[----:B------:R-:W-:Y:S01]  /*4880*/  UIADD3 UR7, UPT, UPT, UR62, 0xb0, URZ ;  /* 0x000000b03e077890 */ /* 0x000fe2000fffe0ff */
[----:B------:R-:W-:-:S11]  /*4890*/  SHF.L.U32 R3, R11, 0x1f, RZ ;  /* 0x0000001f0b037819 */ /* 0x000fd600000006ff */
[----:B------:R-:W-:-:S09]  /*48a0*/  ULEA UR4, UR4, UR7, 0x3 ;  /* 0x0000000704047291 */ /* 0x000fd2000f8e18ff */
[----:B------:R-:W2:Y:S02]  /*48b0*/  SYNCS.PHASECHK.TRANS64.TRYWAIT P0, [UR4], R3 ;  /* 0x00000003ff0075a7 */ /* 0x000ea40008001104 */
[----:B--2---:R-:W-:Y:S05]  /*48c0*/  @!P0 BRA `(.L_x_78) ;  /* 0x00000078001c8947 */ /* 0x004fea0003800000 */
.L_x_206:
[----:B------:R-:W-:-:S13]  /*48d0*/  R2UR UR4, R14 ;  /* 0x000000000e0472ca */ /* 0x000fda00000e0000 */
[----:B------:R-:W-:-:S04]  /*48e0*/  UIADD3 UR4, UPT, UPT, UR4, 0x1, URZ ;  /* 0x0000000104047890 */ /* 0x000fc8000fffe0ff */
[----:B------:R-:W-:-:S04]  /*48f0*/  UISETP.NE.AND UP0, UPT, UR4, 0x4, UPT ;  /* 0x000000040400788c */ /* 0x000fc8000bf05270 */
[----:B------:R-:W-:Y:S02]  /*4900*/  USEL UR6, URZ, 0x1, UP0 ;  /* 0x00000001ff067887 */ /* 0x000fe40008000000 */
[----:B------:R-:W-:-:S04]  /*4910*/  USEL UR4, UR4, URZ, UP0 ;  /* 0x000000ff04047287 */ /* 0x000fc80008000000 */
[----:B------:R-:W-:Y:S01]  /*4920*/  ULEA UR5, UR4, UR7, 0x3 ;  /* 0x0000000704057291 */ /* 0x000fe2000f8e18ff */
[----:B-1----:R-:W-:-:S04]  /*4930*/  LOP3.LUT R3, R11, UR6, RZ, 0x3c, !PT ;  /* 0x000000060b037c12 */ /* 0x002fc8000f8e3cff */
[----:B------:R-:W-:-:S04]  /*4940*/  SHF.L.U32 R4, R3, 0x1f, RZ ;  /* 0x0000001f03047819 */ /* 0x000fc800000006ff */
[----:B------:R-:W1:Y:S02]  /*4950*/  SYNCS.PHASECHK.TRANS64.TRYWAIT P0, [UR5], R4 ;  /* 0x00000004ff0075a7 */ /* 0x000e640008001105 */
[----:B-1----:R-:W-:Y:S05]  /*4960*/  @!P0 BRA `(.L_x_79) ;  /* 0x00000078000c8947 */ /* 0x002fea0003800000 */
.L_x_208:
[----:B------:R-:W-:-:S04]  /*4970*/  UIADD3 UR4, UPT, UPT, UR4, 0x1, URZ ;  /* 0x0000000104047890 */ /* 0x000fc8000fffe0ff */
[----:B------:R-:W-:-:S04]  /*4980*/  UISETP.NE.AND UP0, UPT, UR4, 0x4, UPT ;  /* 0x000000040400788c */ /* 0x000fc8000bf05270 */
[----:B------:R-:W-:Y:S02]  /*4990*/  USEL UR6, URZ, 0x1, UP0 ;  /* 0x00000001ff067887 */ /* 0x000fe40008000000 */
[----:B------:R-:W-:-:S04]  /*49a0*/  USEL UR4, UR4, URZ, UP0 ;  /* 0x000000ff04047287 */ /* 0x000fc80008000000 */
[----:B------:R-:W-:Y:S01]  /*49b0*/  ULEA UR5, UR4, UR7, 0x3 ;  /* 0x0000000704057291 */ /* 0x000fe2000f8e18ff */
[----:B------:R-:W-:-:S04]  /*49c0*/  LOP3.LUT R3, R3, UR6, RZ, 0x3c, !PT ;  /* 0x0000000603037c12 */ /* 0x000fc8000f8e3cff */
[----:B-1----:R-:W-:-:S04]  /*49d0*/  SHF.L.U32 R4, R3, 0x1f, RZ ;  /* 0x0000001f03047819 */ /* 0x002fc800000006ff */
[----:B------:R-:W1:Y:S02]  /*49e0*/  SYNCS.PHASECHK.TRANS64.TRYWAIT P0, [UR5], R4 ;  /* 0x00000004ff0075a7 */ /* 0x000e640008001105 */
[----:B-1----:R-:W-:Y:S05]  /*49f0*/  @!P0 BRA `(.L_x_80) ;  /* 0x0000007800008947 */ /* 0x002fea0003800000 */
.L_x_210:
[----:B------:R-:W-:-:S04]  /*4a00*/  UIADD3 UR4, UPT, UPT, UR4, 0x1, URZ ;  /* 0x0000000104047890 */ /* 0x000fc8000fffe0ff */
[----:B------:R-:W-:-:S04]  /*4a10*/  UISETP.NE.AND UP0, UPT, UR4, 0x4, UPT ;  /* 0x000000040400788c */ /* 0x000fc8000bf05270 */
[----:B------:R-:W-:Y:S02]  /*4a20*/  USEL UR5, URZ, 0x1, UP0 ;  /* 0x00000001ff057887 */ /* 0x000fe40008000000 */
[----:B------:R-:W-:-:S04]  /*4a30*/  USEL UR4, UR4, URZ, UP0 ;  /* 0x000000ff04047287 */ /* 0x000fc80008000000 */
[----:B------:R-:W-:Y:S01]  /*4a40*/  ULEA UR4, UR4, UR7, 0x3 ;  /* 0x0000000704047291 */ /* 0x000fe2000f8e18ff */
[----:B------:R-:W-:-:S04]  /*4a50*/  LOP3.LUT R3, R3, UR5, RZ, 0x3c, !PT ;  /* 0x0000000503037c12 */ /* 0x000fc8000f8e3cff */
[----:B------:R-:W-:Y:S01]  /*4a60*/  SHF.L.U32 R3, R3, 0x1f, RZ ;  /* 0x0000001f03037819 */ /* 0x000fe200000006ff */
[----:B-1----:R-:W-:-:S04]  /*4a70*/  IMAD.U32 R2, RZ, RZ, UR4 ;  /* 0x00000004ff027e24 */ /* 0x002fc8000f8e00ff */
[----:B------:R1:W2:Y:S03]  /*4a80*/  SYNCS.PHASECHK.TRANS64.TRYWAIT P0, [R2+URZ], R3 ;  /* 0x00000003020075a7 */ /* 0x0002a600080011ff */
[----:B--2---:R-:W-:Y:S05]  /*4a90*/  @!P0 NANOSLEEP.SYNCS 0x989680 ;  /* 0x009896800000895d */ /* 0x004fea0003900000 */
[----:B------:R-:W2:Y:S02]  /*4aa0*/  @!P0 SYNCS.PHASECHK.TRANS64 P0, [R2+URZ], R3 ;  /* 0x00000003020085a7 */ /* 0x000ea400080010ff */
[----:B--2---:R-:W-:Y:S05]  /*4ab0*/  @P0 BRA `(.L_x_81) ;  /* 0x0000000000240947 */ /* 0x004fea0003800000 */
.L_x_82:
[----:B--2---:R2:W3:Y:S02]  /*4ac0*/  SYNCS.PHASECHK.TRANS64.TRYWAIT P0, [R2+URZ], R3 ;  /* 0x00000003020075a7 */ /* 0x0044e400080011ff */
[----:B---3--:R-:W-:Y:S05]  /*4ad0*/  @!P0 NANOSLEEP.SYNCS 0x989680 ;  /* 0x009896800000895d */ /* 0x008fea0003900000 */
[----:B------:R-:W3:Y:S02]  /*4ae0*/  @!P0 SYNCS.PHASECHK.TRANS64 P0, [R2+URZ], R3 ;  /* 0x00000003020085a7 */ /* 0x000ee400080010ff */
[----:B---3--:R-:W-:Y:S05]  /*4af0*/  @!P0 BRA `(.L_x_82) ;  /* 0xfffffffc00f08947 */ /* 0x008fea000383ffff */
[----:B------:R-:W-:Y:S05]  /*4b00*/  BRA `(.L_x_81) ;  /* 0x0000000000107947 */ /* 0x000fea0003800000 */
.L_x_77:
[----:B------:R-:W-:Y:S01]  /*4b10*/  R2UR UR5, R0 ;  /* 0x00000000000572ca */ /* 0x000fe200000e0000 */
[----:B------:R-:W-:-:S12]  /*4b20*/  UIADD3 UR4, UPT, UPT, UR62, 0xf0, URZ ;  /* 0x000000f03e047890 */ /* 0x000fd8000fffe0ff */
[----:B------:R-:W-:-:S09]  /*4b30*/  UPRMT UR4, UR5, 0x654, UR4 ;  /* 0x0000065405047896 */ /* 0x000fd20008000004 */
[----:B------:R-:W-:Y:S03]  /*4b40*/  SYNCS.ARRIVE.TRANS64.RED.A1T0 RZ, [UR4], RZ ;  /* 0x000000ffffff79a7 */ /* 0x000fe60008100404 */
.L_x_81:
[----:B-12---:R-:W-:Y:S01]  /*4b50*/  SHF.L.U32 R3, RZ, 0x1f, RZ ;  /* 0x0000001fff037819 */ /* 0x006fe200000006ff */
[----:B------:R-:W-:Y:S01]  /*4b60*/  UIADD3 UR4, UPT, UPT, UR62, 0xf0, URZ ;  /* 0x000000f03e047890 */ /* 0x000fe2000fffe0ff */
[----:B------:R-:W-:Y:S02]  /*4b70*/  PLOP3.LUT P0, PT, PT, PT, UP1, 0x80, 0x8 ;  /* 0x000000000008781c */ /* 0x000fe40003f0f018 */
[----:B------:R-:W1:Y:S02]  /*4b80*/  SYNCS.PHASECHK.TRANS64.TRYWAIT P1, [UR62+0xf0], R3 ;  /* 0x0000f003ff0075a7 */ /* 0x000e64000802113e */
[----:B-1----:R-:W-:Y:S09]  /*4b90*/  @!P1 BRA `(.L_x_83) ;  /* 0x0000007400b09947 */ /* 0x002ff20003800000 */
.L_x_212:
[----:B------:R-:W-:Y:S02]  /*4ba0*/  R2UR UR6, R0 ;  /* 0x00000000000672ca */ /* 0x000fe400000e0000 */
[----:B------:R-:W-:-:S11]  /*4bb0*/  R2UR UR5, R16 ;  /* 0x00000000100572ca */ /* 0x000fd600000e0000 */
[----:B------:R-:W-:-:S03]  /*4bc0*/  @!UP1 UPRMT UR4, UR6, 0x654, UR4 ;  /* 0x0000065406049896 */ /* 0x000fc60008000004 */
[----:B------:R-:W-:-:S06]  /*4bd0*/  UMOV UR6, 0x1 ;  /* 0x0000000100067882 */ /* 0x000fcc0000000000 */
[----:B------:R-:W-:Y:S01]  /*4be0*/  @!P0 SYNCS.ARRIVE.TRANS64.RED.A1T0 RZ, [UR4], RZ ;  /* 0x000000ffffff89a7 */ /* 0x000fe20008100404 */
[----:B------:R-:W-:Y:S01]  /*4bf0*/  NOP ;  /* 0x0000000000007918 */ /* 0x000fe20000000000 */
[----:B------:R-:W2:Y:S01]  /*4c00*/  LDS R0, [UR8+0x14] ;  /* 0x00001408ff007984 */ /* 0x000ea20008000800 */
[----:B------:R-:W-:-:S03]  /*4c10*/  ULOP3.LUT UR4, UR5, 0xffff, URZ, 0xc0, !UPT ;  /* 0x0000ffff05047892 */ /* 0x000fc6000f8ec0ff */
[----:B------:R-:W-:Y:S01]  /*4c20*/  UMOV UR5, 0xffff ;  /* 0x0000ffff00057882 */ /* 0x000fe20000000000 */
[----:B------:R-:W-:-:S04]  /*4c30*/  USHF.R.U32.HI UR4, URZ, 0x5, UR4 ;  /* 0x00000005ff047899 */ /* 0x000fc80008011604 */
[----:B------:R-:W-:Y:S02]  /*4c40*/  USHF.L.U32 UR5, UR5, UR4, URZ ;  /* 0x0000000405057299 */ /* 0x000fe400080006ff */
[----:B------:R-:W-:-:S04]  /*4c50*/  USHF.L.U32 UR4, UR6, UR4, URZ ;  /* 0x0000000406047299 */ /* 0x000fc800080006ff */
[----:B--2---:R-:W-:-:S04]  /*4c60*/  LOP3.LUT R0, R0, UR5, RZ, 0xc0, !PT ;  /* 0x0000000500007c12 */ /* 0x004fc8000f8ec0ff */
[----:B------:R-:W-:-:S13]  /*4c70*/  ISETP.NE.AND P0, PT, R0, UR5, PT ;  /* 0x0000000500007c0c */ /* 0x000fda000bf05270 */
[----:B------:R-:W-:Y:S05]  /*4c80*/  @P0 BRA `(.L_x_84) ;  /* 0x0000000000580947 */ /* 0x000fea0003800000 */
[----:B------:R-:W2:Y:S02]  /*4c90*/  LDS R0, [UR8+0x18] ;  /* 0x00001808ff007984 */ /* 0x000ea40008000800 */
[----:B--2---:R-:W-:-:S04]  /*4ca0*/  LOP3.LUT R0, R0, UR4, RZ, 0xc0, !PT ;  /* 0x0000000400007c12 */ /* 0x004fc8000f8ec0ff */
[----:B------:R-:W-:-:S13]  /*4cb0*/  ISETP.NE.AND P0, PT, R0, UR4, PT ;  /* 0x0000000400007c0c */ /* 0x000fda000bf05270 */
[----:B------:R-:W-:Y:S05]  /*4cc0*/  @P0 BRA `(.L_x_85) ;  /* 0x00000000003c0947 */ /* 0x000fea0003800000 */
[----:B-1----:R-:W1:Y:S01]  /*4cd0*/  S2R R2, SR_LANEID ;  /* 0x0000000000027919 */ /* 0x002e620000000000 */
[----:B------:R-:W-:-:S06]  /*4ce0*/  ULOP3.LUT UR5, URZ, UR5, URZ, 0x33, !UPT ;  /* 0x00000005ff057292 */ /* 0x000fcc000f8e33ff */
[----:B------:R-:W-:-:S04]  /*4cf0*/  IMAD.U32 R0, RZ, RZ, UR5 ;  /* 0x00000005ff007e24 */ /* 0x000fc8000f8e00ff */
[----:B------:R2:W3:Y:S02]  /*4d00*/  REDUX UR7, R0 ;  /* 0x00000000000773c4 */ /* 0x0004e40000000000 */
[----:B------:R4:W-:Y:S01]  /*4d10*/  UTCATOMSWS.AND URZ, UR5 ;  /* 0x0000000500ff79e3 */ /* 0x0009e20008000000 */
[----:B--2---:R-:W-:Y:S01]  /*4d20*/  LOP3.LUT R0, RZ, UR4, RZ, 0x33, !PT ;  /* 0x00000004ff007c12 */ /* 0x004fe2000f8e33ff */
[----:B------:R-:W-:Y:S02]  /*4d30*/  VOTEU.ANY UR4, UPT, PT ;  /* 0x0000000000047886 */ /* 0x000fe400038e0100 */
[----:B------:R-:W-:Y:S02]  /*4d40*/  UFLO.U32 UR4, UR4 ;  /* 0x00000004000472bd */ /* 0x000fe400080e0000 */
[----:B------:R-:W2:Y:S04]  /*4d50*/  REDUX UR6, R0 ;  /* 0x00000000000673c4 */ /* 0x000ea80000000000 */
[----:B-1----:R-:W-:-:S02]  /*4d60*/  ISETP.EQ.U32.AND P0, PT, R2, UR4, PT ;  /* 0x0000000402007c0c */ /* 0x002fc4000bf02070 */
[----:B---3--:R-:W-:-:S11]  /*4d70*/  MOV R2, UR7 ;  /* 0x0000000700027c02 */ /* 0x008fd60008000f00 */
[----:B------:R4:W-:Y:S01]  /*4d80*/  @P0 ATOMS.AND RZ, [UR8+0x14], R2 ;  /* 0x00001402ffff098c */ /* 0x0009e2000a800008 */
[----:B--2---:R-:W-:-:S05]  /*4d90*/  IMAD.U32 R0, RZ, RZ, UR6 ;  /* 0x00000006ff007e24 */ /* 0x004fca000f8e00ff */
[----:B------:R4:W-:Y:S01]  /*4da0*/  @P0 ATOMS.AND RZ, [UR8+0x18], R0 ;  /* 0x00001800ffff098c */ /* 0x0009e2000a800008 */
[----:B------:R-:W-:Y:S05]  /*4db0*/  BRA `(.L_x_86) ;  /* 0x0000000000147947 */ /* 0x000fea0003800000 */
.L_x_85:
[----:B-1----:R-:W-:Y:S02]  /*4dc0*/  MOV R2, 0x4de0 ;  /* 0x00004de000027802 */ /* 0x002fe40000000f00 */
[----:B-----5:R-:W-:Y:S05]  /*4dd0*/  CALL.REL.NOINC `($__internal_0_$__cuda_sm10x_tcgen05_guardrail_trap_col_being_dealloced_not_returned_by_alloc) ;  /* 0x0000007c00387944 */ /* 0x020fea0003c00000 */
[----:B------:R-:W-:Y:S05]  /*4de0*/  BRA `(.L_x_86) ;  /* 0x0000000000087947 */ /* 0x000fea0003800000 */
.L_x_84:
[----:B-1----:R-:W-:Y:S02]  /*4df0*/  MOV R2, 0x4e10 ;  /* 0x00004e1000027802 */ /* 0x002fe40000000f00 */
[----:B-----5:R-:W-:Y:S05]  /*4e00*/  CALL.REL.NOINC `($__internal_2_$__cuda_sm10x_tcgen05_guardrail_trap_unallocated_columns_being_dealloced) ;  /* 0x0000007c00447944 */ /* 0x020fea0003c00000 */
.L_x_86:
[----:B------:R-:W-:Y:S01]  /*4e10*/  NOP ;  /* 0x0000000000007918 */ /* 0x000fe20000000000 */
[----:B----4-:R-:W-:Y:S05]  /*4e20*/  EXIT ;  /* 0x000000000000794d */ /* 0x010fea0003800000 */
.L_x_57:
[----:B------:R-:W-:-:S09]  /*4e30*/  UISETP.NE.OR UP0, UPT, UR20, 0x3, !UP4 ;  /* 0x000000031400788c */ /* 0x000fd2000e705670 */
[----:B------:R-:W-:Y:S05]  /*4e40*/  BRA.U UP0, `(.L_x_87) ;  /* 0x0000001900dc7547 */ /* 0x000fea000b800000 */
[----:B------:R-:W2:Y:S01]  /*4e50*/  LDCU.64 UR4, c[0x0][0x888] ;  /* 0x00011100ff0477ac */ /* 0x000ea20008000a00 */
[----:B------:R-:W3:Y:S01]  /*4e60*/  LDC.64 R12, c[0x0][0x348] ;  /* 0x0000d200ff0c7b82 */ /* 0x000ee20000000a00 */
[----:B------:R-:W-:Y:S01]  /*4e70*/  HFMA2 R10, -RZ, RZ, 0, 0 ;  /* 0x00000000ff0a7431 */ /* 0x000fe200000001ff */
[----:B------:R-:W-:Y:S01]  /*4e80*/  MOV R9, RZ ;  /* 0x000000ff00097202 */ /* 0x000fe20000000f00 */
[----:B------:R-:W4:Y:S01]  /*4e90*/  LDCU UR37, c[0x0][0x370] ;  /* 0x00006e00ff2577ac */ /* 0x000f220008000800 */
[----:B------:R-:W-:Y:S01]  /*4ea0*/  HFMA2 R3, -RZ, RZ, 0, 0.0078125 ;  /* 0x00002000ff037431 */ /* 0x000fe200000001ff */
[----:B------:R-:W4:Y:S01]  /*4eb0*/  LDCU.128 UR56, c[0x0][0xb10] ;  /* 0x00016200ff3877ac */ /* 0x000f220008000c00 */
[----:B------:R-:W1:Y:S01]  /*4ec0*/  LDCU UR31, c[0x0][0x374] ;  /* 0x00006e80ff1f77ac */ /* 0x000e620008000800 */
[----:B------:R-:W1:Y:S01]  /*4ed0*/  LDCU.64 UR46, c[0x0][0x890] ;  /* 0x00011200ff2e77ac */ /* 0x000e620008000a00 */
[----:B--2---:R-:W-:Y:S01]  /*4ee0*/  UISETP.NE.U32.AND UP0, UPT, UR4, URZ, UPT ;  /* 0x000000ff0400728c */ /* 0x004fe2000bf05070 */
[----:B------:R-:W2:Y:S01]  /*4ef0*/  LDCU UR15, c[0x0][0xb0c] ;  /* 0x00016180ff0f77ac */ /* 0x000ea20008000800 */
[----:B------:R-:W3:Y:S01]  /*4f00*/  LDCU UR54, c[0x0][0xb20] ;  /* 0x00016400ff3677ac */ /* 0x000ee20008000800 */
[----:B------:R-:W3:Y:S01]  /*4f10*/  LDCU UR4, c[0x0][0xb30] ;  /* 0x00016600ff0477ac */ /* 0x000ee20008000800 */
[----:B----4-:R-:W-:-:S02]  /*4f20*/  UIMAD.WIDE.U32 UR8, UR37, UR56, URZ ;  /* 0x00000038250872a5 */ /* 0x010fc4000f8e00ff */
[----:B-1----:R-:W-:Y:S02]  /*4f30*/  UIMAD.WIDE.U32 UR6, UR31, UR59, URZ ;  /* 0x0000003b1f0672a5 */ /* 0x002fe4000f8e00ff */
[----:B------:R-:W-:Y:S01]  /*4f40*/  UISETP.NE.AND.EX UP6, UPT, UR5, URZ, UPT, UP0 ;  /* 0x000000ff0500728c */ /* 0x000fe2000bfc5300 */
[----:B------:R-:W-:Y:S01]  /*4f50*/  UMOV UR21, 0x400 ;  /* 0x0000040000157882 */ /* 0x000fe20000000000 */
[----:B------:R-:W-:Y:S02]  /*4f60*/  UISETP.NE.AND UP0, UPT, UR39, 0x1, UPT ;  /* 0x000000012700788c */ /* 0x000fe4000bf05270 */
[----:B------:R-:W-:Y:S02]  /*4f70*/  UISETP.NE.U32.AND UP0, UPT, UR46, URZ, UPT ;  /* 0x000000ff2e00728c */ /* 0x000fe4000bf05070 */
[----:B------:R-:W-:Y:S01]  /*4f80*/  ULEA UR21, UR62, UR21, 0x18 ;  /* 0x000000153e157291 */ /* 0x000fe2000f8ec0ff */
[----:B------:R-:W-:Y:S01]  /*4f90*/  UMOV UR8, UR9 ;  /* 0x0000000900087c82 */ /* 0x000fe20008000000 */
[----:B------:R-:W-:Y:S01]  /*4fa0*/  UMOV UR6, UR7 ;  /* 0x0000000700067c82 */ /* 0x000fe20008000000 */
[----:B------:R-:W-:-:S02]  /*4fb0*/  UISETP.GE.AND UP3, UPT, UR39, 0x1, UPT ;  /* 0x000000012700788c */ /* 0x000fc4000bf66270 */
[----:B------:R-:W-:Y:S02]  /*4fc0*/  UISETP.NE.AND.EX UP5, UPT, UR47, URZ, UPT, UP0 ;  /* 0x000000ff2f00728c */ /* 0x000fe4000bfa5300 */
[----:B------:R-:W-:Y:S01]  /*4fd0*/  UPLOP3.LUT UP1, UPT, UPT, UPT, UPT, 0x40, 0x4 ;  /* 0x000000000004789c */ /* 0x000fe20003f2e870 */
[----:B------:R-:W1:Y:S01]  /*4fe0*/  LDCU.64 UR22, c[0x0][0xb28] ;  /* 0x00016500ff1677ac */ /* 0x000e620008000a00 */
[----:B--2---:R-:W-:Y:S02]  /*4ff0*/  UISETP.NE.AND UP3, UPT, UR15, 0x1, UPT ;  /* 0x000000010f00788c */ /* 0x004fe4000bf65270 */
[----:B------:R-:W-:Y:S02]  /*5000*/  UIADD3 UR49, UPT, UPT, UR21, 0x20, URZ ;  /* 0x0000002015317890 */ /* 0x000fe4000fffe0ff */
[----:B------:R-:W-:Y:S02]  /*5010*/  UIADD3 UR41, UPT, UPT, UR21, 0x28, URZ ;  /* 0x0000002815297890 */ /* 0x000fe4000fffe0ff */
[----:B------:R-:W-:-:S02]  /*5020*/  UIADD3 UR33, UPT, UPT, UR21, 0x30, URZ ;  /* 0x0000003015217890 */ /* 0x000fc4000fffe0ff */
[----:B------:R-:W-:Y:S02]  /*5030*/  UIADD3 UR25, UPT, UPT, UR21, 0x38, URZ ;  /* 0x0000003815197890 */ /* 0x000fe4000fffe0ff */
[----:B------:R-:W-:Y:S02]  /*5040*/  USHF.R.U32.HI UR45, URZ, UR57, UR8 ;  /* 0x00000039ff2d7299 */ /* 0x000fe40008011608 */
[----:B---3--:R-:W-:Y:S02]  /*5050*/  USHF.R.U32.HI UR38, URZ, UR54, UR6 ;  /* 0x00000036ff267299 */ /* 0x008fe40008011606 */
[----:B------:R-:W-:Y:S02]  /*5060*/  UISETP.NE.AND UP0, UPT, UR58, 0x1, UPT ;  /* 0x000000013a00788c */ /* 0x000fe4000bf05270 */
[----:B------:R-:W-:-:S11]  /*5070*/  UISETP.NE.AND UP4, UPT, UR4, 0x1, UPT ;  /* 0x000000010400788c */ /* 0x000fd6000bf85270 */
.L_x_102:
[C---:B------:R-:W-:Y:S02]  /*5080*/  LEA R8, R10.reuse, UR21, 0x3 ;  /* 0x000000150a087c11 */ /* 0x040fe4000f8e18ff */
[----:B------:R-:W-:Y:S02]  /*5090*/  SHF.L.U32 R0, R9, 0x1f, RZ ;  /* 0x0000001f09007819 */ /* 0x000fe400000006ff */
[----:B------:R-:W-:Y:S02]  /*50a0*/  LEA R4, R10, UR21, 0x4 ;  /* 0x000000150a047c11 */ /* 0x000fe4000f8e20ff */
[----:B--2---:R-:W2:Y:S02]  /*50b0*/  SYNCS.PHASECHK.TRANS64.TRYWAIT P0, [R8+URZ+0x70], R0 ;  /* 0x00007000080075a7 */ /* 0x004ea400080011ff */
[----:B--2---:R-:W-:Y:S05]  /*50c0*/  @!P0 BRA `(.L_x_88) ;  /* 0x00000070007c8947 */ /* 0x004fea0003800000 */
.L_x_213:
[----:B------:R-:W3:Y:S01]  /*50d0*/  LDS.128 R4, [R4+0x100] ;  /* 0x0001000004047984 */ /* 0x000ee20000000c00 */
[----:B------:R-:W-:Y:S01]  /*50e0*/  UISETP.GE.AND UP0, UPT, UR39, 0x1, UPT ;  /* 0x000000012700788c */ /* 0x000fe2000bf06270 */
[----:B------:R-:W-:Y:S01]  /*50f0*/  @!PT LDS RZ, [RZ] ;  /* 0x00000000fffff984 */ /* 0x000fe20000000800 */
[----:B------:R-:W-:Y:S01]  /*5100*/  @!PT LDS RZ, [RZ] ;  /* 0x00000000fffff984 */ /* 0x000fe20000000800 */
[----:B------:R-:W-:Y:S01]  /*5110*/  @!PT LDS RZ, [RZ] ;  /* 0x00000000fffff984 */ /* 0x000fe20000000800 */
[----:B------:R-:W-:Y:S01]  /*5120*/  @!PT LDS RZ, [RZ] ;  /* 0x00000000fffff984 */ /* 0x000fe20000000800 */
[----:B------:R4:W-:Y:S06]  /*5130*/  MEMBAR.ALL.CTA ;  /* 0x0000000000007992 */ /* 0x0009ec0000008000 */
[----:B----4-:R-:W4:Y:S01]  /*5140*/  FENCE.VIEW.ASYNC.S ;  /* 0x00000000000073c6 */ /* 0x010f220000000000 */
[----:B---3--:R-:W-:Y:S11]  /*5150*/  LOP3.LUT P0, RZ, R6, 0x1, RZ, 0xc0, !PT ;  /* 0x0000000106ff7812 */ /* 0x008ff6000780c0ff */
[----:B------:R-:W-:Y:S02]  /*5160*/  @!UPT UIADD3 URZ, UPT, UPT, URZ, URZ, URZ ;  /* 0x000000fffffff290 */ /* 0x000fe4000fffe0ff */
[----:B----4-:R-:W-:Y:S01]  /*5170*/  VOTEU.ANY UP3, P0 ;  /* 0x0000000000ff7886 */ /* 0x010fe20000060100 */
[----:B------:R-:W-:Y:S11]  /*5180*/  PLOP3.LUT P0, PT, PT, PT, UP3, 0x80, 0x8 ;  /* 0x000000000008781c */ /* 0x000ff60003f0f038 */
[----:B------:R-:W-:Y:S02]  /*5190*/  @!UPT UIADD3 URZ, UPT, UPT, URZ, URZ, URZ ;  /* 0x000000fffffff290 */ /* 0x000fe4000fffe0ff */
[----:B--2---:R-:W-:Y:S02]  /*51a0*/  @P0 SHF.R.U32.HI R0, RZ, 0x10, R5 ;  /* 0x00000010ff000819 */ /* 0x004fe40000011605 */
[----:B------:R-:W-:Y:S02]  /*51b0*/  @P0 MOV R2, R4 ;  /* 0x0000000400020202 */ /* 0x000fe40000000f00 */
[----:B------:R-:W-:Y:S01]  /*51c0*/  @P0 R2UR UR4, R0 ;  /* 0x00000000000402ca */ /* 0x000fe200000e0000 */
[----:B------:R-:W-:Y:S01]  /*51d0*/  VIADD R0, R8, 0x80 ;  /* 0x0000008008007836 */ /* 0x000fe20000000000 */
[----:B------:R-:W-:Y:S02]  /*51e0*/  @P0 LOP3.LUT R4, R5, 0xffff, RZ, 0xc0, !PT ;  /* 0x0000ffff05040812 */ /* 0x000fe400078ec0ff */
[----:B------:R-:W-:Y:S02]  /*51f0*/  @P0 R2UR UR6, R2 ;  /* 0x00000000020602ca */ /* 0x000fe400000e0000 */
[----:B------:R-:W-:Y:S02]  /*5200*/  PRMT R0, RZ, 0x654, R0 ;  /* 0x00000654ff007816 */ /* 0x000fe40000000000 */
[----:B------:R-:W-:Y:S02]  /*5210*/  @P0 R2UR UR5, R4 ;  /* 0x00000000040502ca */ /* 0x000fe400000e0000 */
[----:B------:R2:W-:Y:S03]  /*5220*/  SYNCS.ARRIVE.TRANS64.RED.A1T0 RZ, [R0+URZ], RZ ;  /* 0x000000ff00ff79a7 */ /* 0x0005e600081004ff */
[----:B------:R-:W-:Y:S04]  /*5230*/  @UP3 UMOV UR30, UR4 ;  /* 0x00000004001e3c82 */ /* 0x000fe80008000000 */
[----:B------:R-:W-:Y:S04]  /*5240*/  @UP3 UMOV UR14, UR6 ;  /* 0x00000006000e3c82 */ /* 0x000fe80008000000 */
[----:B------:R-:W-:Y:S01]  /*5250*/  @UP3 UMOV UR13, UR5 ;  /* 0x00000005000d3c82 */ /* 0x000fe20008000000 */
[----:B------:R-:W-:Y:S05]  /*5260*/  BRA.U !UP0, `(.L_x_89) ;  /* 0x0000000108c07547 */ /* 0x000fea000b800000 */
[----:B------:R-:W-:Y:S02]  /*5270*/  UIMAD.WIDE.U32 UR16, UR13, UR59, URZ ;  /* 0x0000003b0d1072a5 */ /* 0x000fe4000f8e00ff */
[----:B------:R-:W-:Y:S02]  /*5280*/  UP2UR UR20, UPR, URZ, 0x4 ;  /* 0x00000004ff147883 */ /* 0x000fe40008000000 */
[----:B------:R-:W-:Y:S02]  /*5290*/  UISETP.NE.AND UP2, UPT, UR58, 0x1, UPT ;  /* 0x000000013a00788c */ /* 0x000fe4000bf45270 */
[----:B------:R-:W-:Y:S02]  /*52a0*/  UIMAD.WIDE.U32 UR18, UR14, UR56, URZ ;  /* 0x000000380e1272a5 */ /* 0x000fe4000f8e00ff */
[----:B------:R-:W-:Y:S02]  /*52b0*/  USEL UR4, UR31, UR38, !UP2 ;  /* 0x000000261f047287 */ /* 0x000fe4000d000000 */
[----:B------:R-:W-:Y:S02]  /*52c0*/  UISETP.NE.AND UP0, UPT, UR15, 0x1, UPT ;  /* 0x000000010f00788c */ /* 0x000fe4000bf05270 */
[----:B------:R-:W-:Y:S02]  /*52d0*/  UP2UR UR24, UPR, URZ, 0x2 ;  /* 0x00000002ff187883 */ /* 0x000fe40008000000 */
[----:B------:R-:W-:Y:S02]  /*52e0*/  UISETP.NE.AND UP1, UPT, UR39, 0x1, UPT ;  /* 0x000000012700788c */ /* 0x000fe4000bf25270 */
[----:B-1----:R-:W-:Y:S02]  /*52f0*/  UIMAD.WIDE.U32 UR8, UR4, UR22, URZ ;  /* 0x00000016040872a5 */ /* 0x002fe4000f8e00ff */
[----:B------:R-:W-:Y:S01]  /*5300*/  USEL UR7, UR37, UR45, !UP0 ;  /* 0x0000002d25077287 */ /* 0x000fe2000c000000 */
[----:B------:R-:W-:Y:S02]  /*5310*/  UMOV UR5, UR17 ;  /* 0x0000001100057c82 */ /* 0x000fe40008000000 */
[----:B------:R-:W-:Y:S02]  /*5320*/  USHF.R.U32.HI UR6, URZ, UR54, UR5 ;  /* 0x00000036ff067299 */ /* 0x000fe40008011605 */
[----:B------:R-:W-:Y:S02]  /*5330*/  UIMAD.WIDE.U32 UR10, UR7, UR22, URZ ;  /* 0x00000016070a72a5 */ /* 0x000fe4000f8e00ff */
[----:B------:R-:W-:Y:S02]  /*5340*/  USEL UR6, UR13, UR6, !UP2 ;  /* 0x000000060d067287 */ /* 0x000fe4000d000000 */
[----:B------:R-:W-:Y:S01]  /*5350*/  UISETP.NE.AND UP2, UPT, UR20, URZ, UPT ;  /* 0x000000ff1400728c */ /* 0x000fe2000bf45270 */
[----:B------:R-:W-:Y:S02]  /*5360*/  UMOV UR5, UR19 ;  /* 0x0000001300057c82 */ /* 0x000fe40008000000 */
[----:B------:R-:W-:Y:S03]  /*5370*/  USHF.R.U32.HI UR12, URZ, UR57, UR5 ;  /* 0x00000039ff0c7299 */ /* 0x000fe60008011605 */
[----:B------:R-:W-:Y:S02]  /*5380*/  UMOV UR5, UR9 ;  /* 0x0000000900057c82 */ /* 0x000fe40008000000 */
[----:B------:R-:W-:Y:S03]  /*5390*/  @UP1 USHF.R.U32.HI UR4, URZ, UR23, UR5 ;  /* 0x00000017ff041299 */ /* 0x000fe60008011605 */
[----:B------:R-:W-:Y:S01]  /*53a0*/  UMOV UR5, UR11 ;  /* 0x0000000b00057c82 */ /* 0x000fe20008000000 */
[----:B------:R-:W-:Y:S02]  /*53b0*/  UIMAD UR4, UR39, UR4, URZ ;  /* 0x00000004270472a4 */ /* 0x000fe4000f8e02ff */
[----:B------:R-:W-:Y:S02]  /*53c0*/  @UP1 USHF.R.U32.HI UR7, URZ, UR23, UR5 ;  /* 0x00000017ff071299 */ /* 0x000fe40008011605 */
[----:B------:R-:W-:Y:S02]  /*53d0*/  USEL UR5, UR14, UR12, !UP0 ;  /* 0x0000000c0e057287 */ /* 0x000fe4000c000000 */
[----:B------:R-:W-:Y:S02]  /*53e0*/  UIMAD.WIDE.U32 UR10, UR6, UR22, URZ ;  /* 0x00000016060a72a5 */ /* 0x000fe4000f8e00ff */
[----:B------:R-:W-:Y:S02]  /*53f0*/  UIMAD UR8, UR39, UR7, URZ ;  /* 0x00000007270872a4 */ /* 0x000fe4000f8e02ff */
[----:B------:R-:W-:Y:S03]  /*5400*/  UISETP.GE.AND UP0, UPT, UR6, UR4, UPT ;  /* 0x000000040600728c */ /* 0x000fe6000bf06270 */
[----:B------:R-:W-:Y:S01]  /*5410*/  UMOV UR4, UR11 ;  /* 0x0000000b00047c82 */ /* 0x000fe20008000000 */
[----:B------:R-:W-:Y:S02]  /*5420*/  UISETP.GE.OR UP0, UPT, UR5, UR8, UP0 ;  /* 0x000000080500728c */ /* 0x000fe40008706670 */
[----:B------:R-:W-:Y:S02]  /*5430*/  USHF.R.U32.HI UR4, URZ, UR23, UR4 ;  /* 0x00000017ff047299 */ /* 0x000fe40008011604 */
[----:B------:R-:W-:Y:S02]  /*5440*/  UIMAD.WIDE.U32 UR8, UR5, UR22, URZ ;  /* 0x00000016050872a5 */ /* 0x000fe4000f8e00ff */
[----:B------:R-:W-:Y:S04]  /*5450*/  USEL UR10, UR6, UR4, !UP1 ;  /* 0x00000004060a7287 */ /* 0x000fe8000c800000 */
[----:B------:R-:W-:Y:S01]  /*5460*/  UIADD3 UR11, UPT, UPT, -UR10, URZ, URZ ;  /* 0x000000ff0a0b7290 */ /* 0x000fe2000fffe1ff */
[----:B------:R-:W-:Y:S02]  /*5470*/  @!UP0 UMOV UR4, UR9 ;  /* 0x0000000900048c82 */ /* 0x000fe40008000000 */
[----:B------:R-:W-:Y:S02]  /*5480*/  @!UP0 USHF.R.U32.HI UR4, URZ, UR23, UR4 ;  /* 0x00000017ff048299 */ /* 0x000fe40008011604 */
[----:B------:R-:W-:Y:S02]  /*5490*/  UIMAD UR8, UR39, UR11, UR6 ;  /* 0x0000000b270872a4 */ /* 0x000fe4000f8e0206 */
[----:B------:R-:W-:Y:S02]  /*54a0*/  @!UP0 USEL UR4, UR5, UR4, !UP1 ;  /* 0x0000000405048287 */ /* 0x000fe4000c800000 */
[----:B------:R-:W-:Y:S02]  /*54b0*/  UISETP.NE.AND UP1, UPT, UR24, URZ, UPT ;  /* 0x000000ff1800728c */ /* 0x000fe4000bf25270 */
[----:B------:R-:W-:Y:S02]  /*54c0*/  @!UP0 UIMAD UR7, UR7, UR8, UR4 ;  /* 0x00000008070782a4 */ /* 0x000fe4000f8e0204 */
[----:B------:R-:W-:Y:S02]  /*54d0*/  @!UP0 UIADD3 UR9, UPT, UPT, UR10, -UR4, URZ ;  /* 0x800000040a098290 */ /* 0x000fe4000fffe0ff */
[----:B------:R-:W-:Y:S02]  /*54e0*/  UIADD3 UR8, UPT, UPT, -UR6, URZ, URZ ;  /* 0x000000ff06087290 */ /* 0x000fe4000fffe1ff */
[----:B------:R-:W-:Y:S02]  /*54f0*/  UIADD3 UR4, UPT, UPT, -UR5, URZ, URZ ;  /* 0x000000ff05047290 */ /* 0x000fe4000fffe1ff */
[----:B------:R-:W-:Y:S03]  /*5500*/  @!UP0 UIMAD UR6, UR9, UR39, UR5 ;  /* 0x00000027090682a4 */ /* 0x000fe6000f8e0205 */
[----:B------:R-:W-:Y:S01]  /*5510*/  @!UP0 UMOV UR5, UR7 ;  /* 0x0000000700058c82 */ /* 0x000fe20008000000 */
[----:B------:R-:W-:Y:S02]  /*5520*/  UIMAD UR7, UR15, UR4, UR14 ;  /* 0x000000040f0772a4 */ /* 0x000fe4000f8e020e */
[----:B------:R-:W-:Y:S02]  /*5530*/  UIMAD UR4, UR58, UR8, UR13 ;  /* 0x000000083a0472a4 */ /* 0x000fe4000f8e020d */
[----:B------:R-:W-:Y:S02]  /*5540*/  UIMAD UR14, UR5, UR15, UR7 ;  /* 0x0000000f050e72a4 */ /* 0x000fe4000f8e0207 */
[----:B------:R-:W-:Y:S11]  /*5550*/  UIMAD UR13, UR6, UR58, UR4 ;  /* 0x0000003a060d72a4 */ /* 0x000ff6000f8e0204 */
[----:B------:R-:W-:Y:S01]  /*5560*/  @!UPT UIADD3 URZ, UPT, UPT, URZ, URZ, URZ ;  /* 0x000000fffffff290 */ /* 0x000fe2000fffe0ff */
.L_x_89:
[----:B------:R-:W3:Y:S01]  /*5570*/  @!UP4 LDCU.128 UR8, c[0x0][0xb10] ;  /* 0x00016200ff08c7ac */ /* 0x000ee20008000c00 */
[----:B------:R-:W-:Y:S01]  /*5580*/  IMAD.MOV.U32 R5, RZ, RZ, 0x1 ;  /* 0x00000001ff057424 */ /* 0x000fe200078e00ff */
[----:B------:R-:W-:Y:S04]  /*5590*/  ISETP.NE.U32.AND P0, PT, RZ, UR46, PT ;  /* 0x0000002eff007c0c */ /* 0x000fe8000bf05070 */
[----:B------:R-:W-:Y:S01]  /*55a0*/  ISETP.NE.AND.EX P0, PT, RZ, UR47, PT, P0 ;  /* 0x0000002fff007c0c */ /* 0x000fe2000bf05300 */
[----:B------:R-:W4:Y:S01]  /*55b0*/  @!UP4 LDCU UR5, c[0x0][0xb0c] ;  /* 0x00016180ff05c7ac */ /* 0x000f220008000800 */
[----:B------:R-:W-:Y:S01]  /*55c0*/  SHF.L.U32 R5, R5, 0x1f, RZ ;  /* 0x0000001f05057819 */ /* 0x000fe200000006ff */
[----:B------:R-:W-:Y:S02]  /*55d0*/  USHF.L.U32 UR50, UR27, 0x8, URZ ;  /* 0x000000081b327899 */ /* 0x000fe400080006ff */
[----:B------:R-:W-:Y:S02]  /*55e0*/  USHF.L.U32 UR51, UR26, 0x6, URZ ;  /* 0x000000061a337899 */ /* 0x000fe400080006ff */
[----:B---3--:R-:W-:Y:S07]  /*55f0*/  UIMAD.WIDE.U32 UR6, UR14, UR8, URZ ;  /* 0x000000080e0672a5 */ /* 0x008fee000f8e00ff */
[----:B------:R-:W-:Y:S01]  /*5600*/  @!UP4 UMOV UR4, UR7 ;  /* 0x000000070004cc82 */ /* 0x000fe20008000000 */
[----:B----4-:R-:W-:Y:S02]  /*5610*/  @!UP4 UISETP.NE.AND UP0, UPT, UR5, 0x1, UPT ;  /* 0x000000010500c88c */ /* 0x010fe4000bf05270 */
[----:B------:R-:W-:Y:S02]  /*5620*/  @!UP4 USHF.R.U32.HI UR4, URZ, UR9, UR4 ;  /* 0x00000009ff04c299 */ /* 0x000fe40008011604 */
[----:B------:R-:W-:Y:S02]  /*5630*/  UIMAD.WIDE.U32 UR6, UR13, UR11, URZ ;  /* 0x0000000b0d0672a5 */ /* 0x000fe4000f8e00ff */
[----:B------:R-:W-:Y:S02]  /*5640*/  @!UP4 USEL UR8, UR14, UR4, !UP0 ;  /* 0x000000040e08c287 */ /* 0x000fe4000c000000 */
[----:B------:R-:W-:Y:S03]  /*5650*/  @!UP4 UISETP.NE.AND UP0, UPT, UR10, 0x1, UPT ;  /* 0x000000010a00c88c */ /* 0x000fe6000bf05270 */
[----:B------:R-:W-:Y:S02]  /*5660*/  @!UP4 UMOV UR6, UR7 ;  /* 0x000000070006cc82 */ /* 0x000fe40008000000 */
[----:B------:R-:W3:Y:S02]  /*5670*/  @!UP4 LDCU UR4, c[0x0][0xb20] ;  /* 0x00016400ff04c7ac */ /* 0x000ee40008000800 */
[----:B---3--:R-:W-:Y:S04]  /*5680*/  @!UP4 USHF.R.U32.HI UR6, URZ, UR4, UR6 ;  /* 0x00000004ff06c299 */ /* 0x008fe80008011606 */
[----:B------:R-:W-:Y:S04]  /*5690*/  @!UP4 USEL UR6, UR13, UR6, !UP0 ;  /* 0x000000060d06c287 */ /* 0x000fe8000c000000 */
[----:B------:R-:W-:Y:S02]  /*56a0*/  @!UP4 UIADD3 UR4, UPT, UPT, -UR8, UR6, URZ ;  /* 0x000000060804c290 */ /* 0x000fe4000fffe1ff */
[----:B------:R-:W-:Y:S02]  /*56b0*/  @!UP4 UIADD3 UR6, UPT, UPT, UR8, -UR6, URZ ;  /* 0x800000060806c290 */ /* 0x000fe4000fffe0ff */
[----:B------:R-:W-:Y:S02]  /*56c0*/  @!UP4 UIMAD UR14, UR4, UR5, UR14 ;  /* 0x00000005040ec2a4 */ /* 0x000fe4000f8e020e */
[----:B------:R-:W-:Y:S01]  /*56d0*/  @!UP4 UIMAD UR13, UR6, UR10, UR13 ;  /* 0x0000000a060dc2a4 */ /* 0x000fe2000f8e020d */
[----:B------:R-:W-:Y:S11]  /*56e0*/  BRA.U UP1, `(.L_x_90) ;  /* 0x0000000101107547 */ /* 0x000ff6000b800000 */
[----:B------:R-:W-:Y:S04]  /*56f0*/  MOV R2, UR53 ;  /* 0x0000003500027c02 */ /* 0x000fe80008000f00 */
[----:B------:R-:W-:Y:S04]  /*5700*/  SHF.L.U32 R2, R2, 0x1f, RZ ;  /* 0x0000001f02027819 */ /* 0x000fe800000006ff */
[----:B------:R-:W3:Y:S02]  /*5710*/  SYNCS.PHASECHK.TRANS64.TRYWAIT P1, [UR21+0x68], R2 ;  /* 0x00006802ff0075a7 */ /* 0x000ee40008021115 */
[----:B---3--:R-:W-:Y:S05]  /*5720*/  @!P1 BRA `(.L_x_91) ;  /* 0x0000006800f89947 */ /* 0x008fea0003800000 */
.L_x_90:
[----:B------:R-:W-:Y:S05]  /*5730*/  BRA.U !UP5, `(.L_x_92) ;  /* 0x000000010d387547 */ /* 0x000fea000b800000 */
[----:B------:R-:W-:Y:S01]  /*5740*/  UPLOP3.LUT UP2, UPT, UPT, UPT, UP6, 0x80, 0x8 ;  /* 0x000000000008789c */ /* 0x000fe20003f4f060 */
[----:B--2---:R-:W-:Y:S01]  /*5750*/  HFMA2 R0, -RZ, RZ, 0, 5.9604644775390625e-08 ;  /* 0x00000001ff007431 */ /* 0x004fe200000001ff */
[----:B------:R-:W2:Y:S01]  /*5760*/  LDCU.64 UR8, c[0x0][0x358] ;  /* 0x00006b00ff0877ac */ /* 0x000ea20008000a00 */
[----:B------:R-:W-:Y:S03]  /*5770*/  IMAD.MOV.U32 R26, RZ, RZ, 0x1 ;  /* 0x00000001ff1a7424 */ /* 0x000fe600078e00ff */
[----:B------:R-:W-:Y:S05]  /*5780*/  PLOP3.LUT P1, PT, PT, PT, UP2, 0x80, 0x8 ;  /* 0x000000000008781c */ /* 0x000fea0003f2f028 */
[----:B------:R-:W3:Y:S01]  /*5790*/  @UP2 LDCU.64 UR4, c[0x0][0x888] ;  /* 0x00011100ff0427ac */ /* 0x000ee20008000a00 */
[----:B------:R-:W-:Y:S07]  /*57a0*/  @UP2 UIMAD UR6, UR60, UR46, URZ ;  /* 0x0000002e3c0622a4 */ /* 0x000fee000f8e02ff */
[----:B------:R-:W-:Y:S01]  /*57b0*/  @!P1 PRMT R26, R0, 0x7610, R26 ;  /* 0x00007610001a9816 */ /* 0x000fe2000000001a */
[----:B---3--:R-:W-:Y:S06]  /*57c0*/  @UP2 UIMAD.WIDE UR4, UR6, 0x4, UR4 ;  /* 0x00000004060428a5 */ /* 0x008fec000f8e0204 */
[----:B------:R-:W-:Y:S01]  /*57d0*/  IMAD.U32 R6, RZ, RZ, UR4 ;  /* 0x00000004ff067e24 */ /* 0x000fe2000f8e00ff */
[----:B------:R-:W-:Y:S04]  /*57e0*/  MOV R7, UR5 ;  /* 0x0000000500077c02 */ /* 0x000fe80008000f00 */
[----:B------:R-:W3:Y:S01]  /*57f0*/  @!UP2 LDCU UR4, c[0x0][0x880] ;  /* 0x00011000ff04a7ac */ /* 0x000ee20008000800 */
[----:B--2--5:R4:W5:Y:S02]  /*5800*/  @P1 LDG.E R27, desc[UR8][R6.64] ;  /* 0x00000008061b1981 */ /* 0x024964000c1e1900 */
[----:B---34-:R-:W-:Y:S07]  /*5810*/  @!P1 IMAD.U32 R27, RZ, RZ, UR4 ;  /* 0x00000004ff1b9e24 */ /* 0x018fee000f8e00ff */
.L_x_92:
[----:B-----5:R-:W-:Y:S01]  /*5820*/  @!P0 FSETP.EQ.AND P2, PT, R27, RZ, PT ;  /* 0x000000ff1b00820b */ /* 0x020fe20003f42000 */
[----:B------:R-:W-:Y:S01]  /*5830*/  @!UPT UIADD3 URZ, UPT, UPT, URZ, URZ, URZ ;  /* 0x000000fffffff290 */ /* 0x000fe2000fffe0ff */
[----:B------:R-:W-:Y:S11]  /*5840*/  @!P0 BRA `(.L_x_93) ;  /* 0x0000000000148947 */ /* 0x000ff60003800000 */
[----:B------:R-:W-:Y:S02]  /*5850*/  LOP3.LUT P0, RZ, R26, 0xff, RZ, 0xc0, !PT ;  /* 0x000000ff1aff7812 */ /* 0x000fe4000780c0ff */
[----:B------:R-:W-:Y:S04]  /*5860*/  PLOP3.LUT P2, PT, PT, PT, UP2, 0x80, 0x8 ;  /* 0x000000000008781c */ /* 0x000fe80003f4f028 */
[----:B------:R-:W-:Y:S07]  /*5870*/  PLOP3.LUT P2, PT, P2, PT, PT, 0x8, 0x80 ;  /* 0x000000000080781c */ /* 0x000fee000174e170 */
[----:B------:R-:W-:Y:S11]  /*5880*/  @P0 FSETP.EQ.AND P2, PT, R27, RZ, PT ;  /* 0x000000ff1b00020b */ /* 0x000ff60003f42000 */
[----:B------:R-:W-:Y:S02]  /*5890*/  @!UPT UIADD3 URZ, UPT, UPT, URZ, URZ, URZ ;  /* 0x000000fffffff290 */ /* 0x000fe4000fffe0ff */
.L_x_93:
[----:B------:R-:W3:Y:S01]  /*58a0*/  SYNCS.PHASECHK.TRANS64.TRYWAIT P0, [UR21+0x40], R5 ;  /* 0x00004005ff0075a7 */ /* 0x000ee20008001115 */
[----:B------:R-:W-:Y:S04]  /*58b0*/  ELECT P1, URZ, PT ;  /* 0x0000000000ff782f */ /* 0x000fe80003820000 */
[----:B------:R-:W-:Y:S01]  /*58c0*/  PLOP3.LUT P1, PT, P2, P1, PT, 0xf2, 0x2f ;  /* 0x00000000002f781c */ /* 0x000fe20001723e72 */
[----:B------:R-:W-:Y:S01]  /*58d0*/  @!UPT UIADD3 URZ, UPT, UPT, URZ, URZ, URZ ;  /* 0x000000fffffff290 */ /* 0x000fe2000fffe0ff */
[----:B---3--:R-:W-:Y:S11]  /*58e0*/  @!P0 BRA `(.L_x_94) ;  /* 0x0000006800a08947 */ /* 0x008ff60003800000 */
.L_x_216:
[----:B--2---:R-:W-:Y:S01]  /*58f0*/  @!P1 IADD3 R2, P0, PT, R12, 0x580, RZ ;  /* 0x000005800c029810 */ /* 0x004fe20007f1e0ff */
[----:B------:R-:W-:Y:S01]  /*5900*/  VOTEU.ALL UP0, P1 ;  /* 0x0000000000ff7886 */ /* 0x000fe20000800000 */
[----:B------:R-:W-:Y:S01]  /*5910*/  UMOV UR6, 0x0 ;  /* 0x0000000000067882 */ /* 0x000fe20000000000 */
[----:B------:R-:W-:Y:S01]  /*5920*/  UMOV UR7, 0x10000000 ;  /* 0x1000000000077882 */ /* 0x000fe20000000000 */
[----:B------:R-:W-:Y:S01]  /*5930*/  @!P1 R2UR UR5, R2 ;  /* 0x00000000020592ca */ /* 0x000fe200000e0000 */
[----:B------:R-:W-:Y:S01]  /*5940*/  @!P1 IMAD.X R0, RZ, RZ, R13, P0 ;  /* 0x000000ffff009224 */ /* 0x000fe200000e060d */
[----:B------:R-:W-:Y:S02]  /*5950*/  @!UP0 UIADD3 UR48, UPT, UPT, UR21, 0x200, URZ ;  /* 0x0000020015308890 */ /* 0x000fe4000fffe0ff */
[----:B------:R-:W-:Y:S02]  /*5960*/  @!UP0 UIADD3 UR10, UPT, UPT, UR50, 0x80, URZ ;  /* 0x00000080320a8890 */ /* 0x000fe4000fffe0ff */
[----:B------:R-:W-:Y:S01]  /*5970*/  @!P1 R2UR UR4, R0 ;  /* 0x00000000000492ca */ /* 0x000fe200000e0000 */
[----:B------:R-:W-:Y:S01]  /*5980*/  @!UP0 UIADD3 UR8, UPT, UPT, UR21, 0x1200, URZ ;  /* 0x0000120015088890 */ /* 0x000fe2000fffe0ff */
[----:B------:R-:W-:Y:S01]  /*5990*/  @!P1 IMAD.MOV.U32 R0, RZ, RZ, 0x2000 ;  /* 0x00002000ff009424 */ /* 0x000fe200078e00ff */
[----:B------:R-:W-:Y:S01]  /*59a0*/  VOTEU.ALL UP0, P1 ;  /* 0x0000000000ff7886 */ /* 0x000fe20000800000 */
[----:B------:R-:W-:Y:S01]  /*59b0*/  UMOV UR52, UR60 ;  /* 0x0000003c00347c82 */ /* 0x000fe20008000000 */
[----:B------:R-:W-:Y:S01]  /*59c0*/  UMOV UR9, UR49 ;  /* 0x0000003100097c82 */ /* 0x000fe20008000000 */
[----:B------:R-:W-:Y:S01]  /*59d0*/  UMOV UR11, UR51 ;  /* 0x00000033000b7c82 */ /* 0x000fe20008000000 */
[----:B------:R-:W-:Y:S01]  /*59e0*/  IMAD.U32 R6, RZ, RZ, UR5 ;  /* 0x00000005ff067e24 */ /* 0x000fe2000f8e00ff */
[----:B------:R-:W-:Y:S05]  /*59f0*/  UMOV UR12, UR60 ;  /* 0x0000003c000c7c82 */ /* 0x000fea0008000000 */
[----:B------:R-:W-:Y:S01]  /*5a00*/  IMAD.U32 R7, RZ, RZ, UR4 ;  /* 0x00000004ff077e24 */ /* 0x000fe2000f8e00ff */
[----:B------:R-:W-:Y:S04]  /*5a10*/  @!P1 R2UR UR4, R6 ;  /* 0x00000000060492ca */ /* 0x000fe800000e0000 */
[----:B------:R-:W-:Y:S11]  /*5a20*/  @!P1 R2UR UR5, R7 ;  /* 0x00000000070592ca */ /* 0x000ff600000e0000 */
[----:B------:R-:W-:Y:S02]  /*5a30*/  @!UPT UIADD3 URZ, UPT, UPT, URZ, URZ, URZ ;  /* 0x000000fffffff290 */ /* 0x000fe4000fffe0ff */
[----:B------:R-:W-:Y:S01]  /*5a40*/  @!UP0 UTMALDG.3D [UR48], [UR4], desc[UR6] ;  /* 0x00000630040085b4 */ /* 0x000fe20008011000 */
[----:B------:R-:W-:Y:S05]  /*5a50*/  VOTEU.ALL UP0, P1 ;  /* 0x0000000000ff7886 */ /* 0x000fea0000800000 */
[----:B------:R2:W-:Y:S01]  /*5a60*/  @!UP0 UTMALDG.3D [UR8], [UR4], desc[UR6] ;  /* 0x00000608040085b4 */ /* 0x0005e20008011000 */
[----:B------:R3:W-:Y:S01]  /*5a70*/  @!P1 SYNCS.ARRIVE.TRANS64.RED.A0TR RZ, [UR21+0x20], R0 ;  /* 0x00002000ffff99a7 */ /* 0x0007e20008300415 */
[----:B--2---:R-:W-:Y:S09]  /*5a80*/  UPRMT UR6, UR62, 0x654, UR49 ;  /* 0x000006543e067896 */ /* 0x004ff20008000031 */
[----:B------:R-:W-:Y:S01]  /*5a90*/  SYNCS.ARRIVE.TRANS64.RED.A1T0 RZ, [UR6], RZ ;  /* 0x000000ffffff79a7 */ /* 0x000fe20008100406 */
[----:B------:R-:W2:Y:S02]  /*5aa0*/  SYNCS.PHASECHK.TRANS64.TRYWAIT P0, [UR21+0x48], R5 ;  /* 0x00004805ff0075a7 */ /* 0x000ea40008001115 */
[----:B--23--:R-:W-:Y:S05]  /*5ab0*/  @!P0 BRA `(.L_x_95) ;  /* 0x0000006800448947 */ /* 0x00cfea0003800000 */
.L_x_218:
[----:B------:R-:W-:Y:S01]  /*5ac0*/  @!P1 IADD3 R2, P0, PT, R12, 0x580, RZ ;  /* 0x000005800c029810 */ /* 0x000fe20007f1e0ff */
[----:B------:R-:W-:Y:S01]  /*5ad0*/  VOTEU.ALL UP0, P1 ;  /* 0x0000000000ff7886 */ /* 0x000fe20000800000 */
[----:B------:R-:W-:Y:S01]  /*5ae0*/  UMOV UR16, 0x0 ;  /* 0x0000000000107882 */ /* 0x000fe20000000000 */
[----:B------:R-:W-:Y:S01]  /*5af0*/  UMOV UR17, 0x10000000 ;  /* 0x1000000000117882 */ /* 0x000fe20000000000 */
[----:B------:R-:W-:Y:S01]  /*5b00*/  @!P1 R2UR UR5, R2 ;  /* 0x00000000020592ca */ /* 0x000fe200000e0000 */
[----:B--2---:R-:W-:Y:S01]  /*5b10*/  @!P1 IMAD.X R0, RZ, RZ, R13, P0 ;  /* 0x000000ffff009224 */ /* 0x004fe200000e060d */
[----:B------:R-:W-:Y:S02]  /*5b20*/  @!UP0 UIADD3 UR42, UPT, UPT, UR50, 0x10, URZ ;  /* 0x00000010322a8890 */ /* 0x000fe4000fffe0ff */
[----:B------:R-:W-:Y:S02]  /*5b30*/  @!UP0 UIADD3 UR40, UPT, UPT, UR21, 0x2200, URZ ;  /* 0x0000220015288890 */ /* 0x000fe4000fffe0ff */
[----:B------:R-:W-:Y:S01]  /*5b40*/  @!P1 R2UR UR4, R0 ;  /* 0x00000000000492ca */ /* 0x000fe200000e0000 */
[----:B------:R-:W-:Y:S01]  /*5b50*/  @!UP0 UIADD3 UR10, UPT, UPT, UR50, 0x90, URZ ;  /* 0x00000090320a8890 */ /* 0x000fe2000fffe0ff */
[----:B------:R-:W-:Y:S01]  /*5b60*/  @!P1 IMAD.MOV.U32 R0, RZ, RZ, 0x2000 ;  /* 0x00002000ff009424 */ /* 0x000fe200078e00ff */
[----:B------:R-:W-:Y:S01]  /*5b70*/  @!UP0 UIADD3 UR8, UPT, UPT, UR21, 0x3200, URZ ;  /* 0x0000320015088890 */ /* 0x000fe2000fffe0ff */
[----:B------:R-:W-:Y:S01]  /*5b80*/  VOTEU.ALL UP0, P1 ;  /* 0x0000000000ff7886 */ /* 0x000fe20000800000 */
[----:B------:R-:W-:Y:S02]  /*5b90*/  UMOV UR43, UR51 ;  /* 0x00000033002b7c82 */ /* 0x000fe40008000000 */
[----:B------:R-:W-:Y:S01]  /*5ba0*/  IMAD.U32 R6, RZ, RZ, UR5 ;  /* 0x00000005ff067e24 */ /* 0x000fe2000f8e00ff */
[----:B------:R-:W-:Y:S01]  /*5bb0*/  UMOV UR44, UR60 ;  /* 0x0000003c002c7c82 */ /* 0x000fe20008000000 */
[----:B------:R-:W-:Y:S01]  /*5bc0*/  UMOV UR9, UR41 ;  /* 0x0000002900097c82 */ /* 0x000fe20008000000 */
[----:B------:R-:W-:Y:S01]  /*5bd0*/  UMOV UR11, UR51 ;  /* 0x00000033000b7c82 */ /* 0x000fe20008000000 */
[----:B------:R-:W-:Y:S01]  /*5be0*/  UMOV UR12, UR60 ;  /* 0x0000003c000c7c82 */ /* 0x000fe20008000000 */
[----:B------:R-:W-:Y:S01]  /*5bf0*/  UPRMT UR7, UR62, 0x654, UR41 ;  /* 0x000006543e077896 */ /* 0x000fe20008000029 */
[----:B------:R-:W-:Y:S01]  /*5c00*/  IMAD.U32 R7, RZ, RZ, UR4 ;  /* 0x00000004ff077e24 */ /* 0x000fe2000f8e00ff */
[----:B------:R-:W-:Y:S04]  /*5c10*/  @!P1 R2UR UR4, R6 ;  /* 0x00000000060492ca */ /* 0x000fe800000e0000 */
[----:B------:R-:W-:Y:S11]  /*5c20*/  @!P1 R2UR UR5, R7 ;  /* 0x00000000070592ca */ /* 0x000ff600000e0000 */
[----:B------:R-:W-:Y:S02]  /*5c30*/  @!UPT UIADD3 URZ, UPT, UPT, URZ, URZ, URZ ;  /* 0x000000fffffff290 */ /* 0x000fe4000fffe0ff */
[----:B------:R2:W-:Y:S01]  /*5c40*/  @!UP0 UTMALDG.3D [UR40], [UR4], desc[UR16] ;  /* 0x00001028040085b4 */ /* 0x0005e20008011000 */
[----:B------:R-:W-:Y:S05]  /*5c50*/  VOTEU.ALL UP0, P1 ;  /* 0x0000000000ff7886 */ /* 0x000fea0000800000 */
[----:B------:R2:W-:Y:S01]  /*5c60*/  @!UP0 UTMALDG.3D [UR8], [UR4], desc[UR16] ;  /* 0x00001008040085b4 */ /* 0x0005e20008011000 */
[----:B------:R2:W-:Y:S01]  /*5c70*/  @!P1 SYNCS.ARRIVE.TRANS64.RED.A0TR RZ, [UR21+0x28], R0 ;  /* 0x00002800ffff99a7 */ /* 0x0005e20008300415 */
[----:B------:R-:W-:Y:S01]  /*5c80*/  SYNCS.ARRIVE.TRANS64.RED.A1T0 RZ, [UR7], RZ ;  /* 0x000000ffffff79a7 */ /* 0x000fe20008100407 */
[----:B------:R-:W3:Y:S02]  /*5c90*/  SYNCS.PHASECHK.TRANS64.TRYWAIT P0, [UR21+0x50], R5 ;  /* 0x00005005ff0075a7 */ /* 0x000ee40008001115 */
[----:B--23--:R-:W-:Y:S05]  /*5ca0*/  @!P0 BRA `(.L_x_96) ;  /* 0x0000006400e08947 */ /* 0x00cfea0003800000 */
.L_x_220:
        /* <DEDUP_REMOVED lines=31> */
.L_x_222:
[----:B------:R-:W-:Y:S01]  /*5ea0*/  @!P1 IADD3 R2, P0, PT, R12, 0x580, RZ ;  /* 0x000005800c029810 */ /* 0x000fe20007f1e0ff */
[----:B------:R-:W-:Y:S01]  /*5eb0*/  VOTEU.ALL UP0, P1 ;  /* 0x0000000000ff7886 */ /* 0x000fe20000800000 */
[----:B------:R-:W-:Y:S01]  /*5ec0*/  UMOV UR16, 0x0 ;  /* 0x0000000000107882 */ /* 0x000fe20000000000 */
[----:B------:R-:W-:Y:S01]  /*5ed0*/  UMOV UR17, 0x10000000 ;  /* 0x1000000000117882 */ /* 0x000fe20000000000 */
[----:B------:R-:W-:Y:S01]  /*5ee0*/  @!P1 R2UR UR5, R2 ;  /* 0x00000000020592ca */ /* 0x000fe200000e0000 */
[----:B--2---:R-:W-:Y:S01]  /*5ef0*/  @!P1 IMAD.X R0, RZ, RZ, R13, P0 ;  /* 0x000000ffff009224 */ /* 0x004fe200000e060d */
[----:B------:R-:W-:Y:S01]  /*5f00*/  @!UP0 UIADD3 UR26, UPT, UPT, UR50, 0x30, URZ ;  /* 0x00000030321a8890 */ /* 0x000fe2000fffe0ff */
[----:B------:R-:W-:Y:S01]  /*5f10*/  SHF.L.U32 R4, RZ, 0x1f, RZ ;  /* 0x0000001fff047819 */ /* 0x000fe200000006ff */
        /* <DEDUP_REMOVED lines=11> */
[----:B------:R-:W-:Y:S02]  /*5fd0*/  UMOV UR12, UR60 ;  /* 0x0000003c000c7c82 */ /* 0x000fe40008000000 */
        /* <DEDUP_REMOVED lines=8> */
[----:B--2---:R-:W-:Y:S09]  /*6060*/  UPRMT UR24, UR62, 0x654, UR25 ;  /* 0x000006543e187896 */ /* 0x004ff20008000019 */
[----:B------:R-:W-:Y:S01]  /*6070*/  SYNCS.ARRIVE.TRANS64.RED.A1T0 RZ, [UR24], RZ ;  /* 0x000000ffffff79a7 */ /* 0x000fe20008100418 */
[----:B------:R-:W2:Y:S02]  /*6080*/  SYNCS.PHASECHK.TRANS64.TRYWAIT P0, [UR21+0x40], R4 ;  /* 0x00004004ff0075a7 */ /* 0x000ea40008001115 */
[----:B--23--:R-:W-:Y:S05]  /*6090*/  @!P0 BRA `(.L_x_98) ;  /* 0x0000006400148947 */ /* 0x00cfea0003800000 */
.L_x_224:
        /* <DEDUP_REMOVED lines=19> */
[----:B------:R-:W-:Y:S01]  /*61d0*/  UMOV UR12, UR60 ;  /* 0x0000003c000c7c82 */ /* 0x000fe20008000000 */
        /* <DEDUP_REMOVED lines=11> */
.L_x_226:
        /* <DEDUP_REMOVED lines=31> */
.L_x_228:
[----:B------:R-:W-:Y:S01]  /*6480*/  @!P1 IADD3 R2, P0, PT, R12, 0x580, RZ ;  /* 0x000005800c029810 */ /* 0x000fe20007f1e0ff */
[----:B------:R-:W-:Y:S01]  /*6490*/  VOTEU.ALL UP0, P1 ;  /* 0x0000000000ff7886 */ /* 0x000fe20000800000 */
[----:B------:R-:W-:Y:S01]  /*64a0*/  UMOV UR6, 0x0 ;  /* 0x0000000000067882 */ /* 0x000fe20000000000 */
[----:B------:R-:W-:Y:S01]  /*64b0*/  UMOV UR7, 0x10000000 ;  /* 0x1000000000077882 */ /* 0x000fe20000000000 */
[----:B------:R-:W-:Y:S01]  /*64c0*/  @!P1 R2UR UR5, R2 ;  /* 0x00000000020592ca */ /* 0x000fe200000e0000 */
[----:B--2---:R-:W-:Y:S01]  /*64d0*/  @!P1 IMAD.X R0, RZ, RZ, R13, P0 ;  /* 0x000000ffff009224 */ /* 0x004fe200000e060d */
[----:B------:R-:W-:Y:S01]  /*64e0*/  @!UP0 UIADD3 UR18, UPT, UPT, UR50, 0x60, URZ ;  /* 0x0000006032128890 */ /* 0x000fe2000fffe0ff */
[----:B------:R-:W-:Y:S01]  /*64f0*/  VIADD R10, R10, 0x1 ;  /* 0x000000010a0a7836 */ /* 0x000fe20000000000 */
        /* <DEDUP_REMOVED lines=24> */
.L_x_230:
[----:B------:R-:W-:Y:S01]  /*6680*/  UPLOP3.LUT UP1, UPT, UPT, UPT, UPT, 0x80, 0x8 ;  /* 0x000000000008789c */ /* 0x000fe20003f2f070 */
[----:B------:R-:W-:Y:S01]  /*6690*/  @!P1 IADD3 R2, P0, PT, R12, 0x580, RZ ;  /* 0x000005800c029810 */ /* 0x000fe20007f1e0ff */
[----:B------:R-:W-:Y:S01]  /*66a0*/  UMOV UR6, 0x0 ;  /* 0x0000000000067882 */ /* 0x000fe20000000000 */
[----:B------:R-:W-:Y:S01]  /*66b0*/  VOTEU.ALL UP0, P1 ;  /* 0x0000000000ff7886 */ /* 0x000fe20000800000 */
[----:B------:R-:W-:Y:S01]  /*66c0*/  UMOV UR7, 0x10000000 ;  /* 0x1000000000077882 */ /* 0x000fe20000000000 */
[----:B------:R-:W-:Y:S01]  /*66d0*/  @!P1 R2UR UR5, R2 ;  /* 0x00000000020592ca */ /* 0x000fe200000e0000 */
[----:B--2---:R-:W-:Y:S01]  /*66e0*/  @!P1 IMAD.X R0, RZ, RZ, R13, P0 ;  /* 0x000000ffff009224 */ /* 0x004fe200000e060d */
[----:B------:R-:W-:Y:S01]  /*66f0*/  UMOV UR17, UR25 ;  /* 0x0000001900117c82 */ /* 0x000fe20008000000 */
[----:B------:R-:W-:Y:S01]  /*6700*/  @!UP0 UIADD3 UR18, UPT, UPT, UR50, 0x70, URZ ;  /* 0x0000007032128890 */ /* 0x000fe2000fffe0ff */
[----:B------:R-:W-:Y:S01]  /*6710*/  R2UR UR27, R53 ;  /* 0x00000000351b72ca */ /* 0x000fe200000e0000 */
[----:B------:R-:W-:Y:S01]  /*6720*/  @!UP0 UIADD3 UR16, UPT, UPT, UR21, 0x6200, URZ ;  /* 0x0000620015108890 */ /* 0x000fe2000fffe0ff */
[----:B------:R-:W-:Y:S01]  /*6730*/  @!P1 R2UR UR4, R0 ;  /* 0x00000000000492ca */ /* 0x000fe200000e0000 */
[----:B------:R-:W-:Y:S01]  /*6740*/  @!UP0 UIADD3 UR10, UPT, UPT, UR50, 0xf0, URZ ;  /* 0x000000f0320a8890 */ /* 0x000fe2000fffe0ff */
[----:B------:R-:W-:Y:S01]  /*6750*/  R2UR UR26, R54 ;  /* 0x00000000361a72ca */ /* 0x000fe200000e0000 */
[----:B------:R-:W-:Y:S01]  /*6760*/  @!UP0 UIADD3 UR8, UPT, UPT, UR21, 0x7200, URZ ;  /* 0x0000720015088890 */ /* 0x000fe2000fffe0ff */
[----:B------:R-:W-:Y:S01]  /*6770*/  ISETP.NE.AND P0, PT, R10, 0x2, PT ;  /* 0x000000020a00780c */ /* 0x000fe20003f05270 */
[----:B------:R-:W-:Y:S01]  /*6780*/  VOTEU.ALL UP0, P1 ;  /* 0x0000000000ff7886 */ /* 0x000fe20000800000 */
[----:B------:R-:W-:Y:S01]  /*6790*/  UMOV UR19, UR51 ;  /* 0x0000003300137c82 */ /* 0x000fe20008000000 */
[----:B------:R-:W-:Y:S01]  /*67a0*/  IMAD.U32 R6, RZ, RZ, UR5 ;  /* 0x00000005ff067e24 */ /* 0x000fe2000f8e00ff */
[----:B------:R-:W-:Y:S01]  /*67b0*/  UMOV UR20, UR60 ;  /* 0x0000003c00147c82 */ /* 0x000fe20008000000 */
[----:B------:R-:W-:Y:S01]  /*67c0*/  UMOV UR9, UR25 ;  /* 0x0000001900097c82 */ /* 0x000fe20008000000 */
[----:B------:R-:W-:Y:S01]  /*67d0*/  UMOV UR11, UR51 ;  /* 0x00000033000b7c82 */ /* 0x000fe20008000000 */
[----:B------:R-:W-:Y:S01]  /*67e0*/  UMOV UR12, UR60 ;  /* 0x0000003c000c7c82 */ /* 0x000fe20008000000 */
[----:B------:R-:W-:Y:S01]  /*67f0*/  SEL R0, RZ, 0x1, P0 ;  /* 0x00000001ff007807 */ /* 0x000fe20000000000 */
[----:B------:R-:W-:Y:S01]  /*6800*/  IMAD.U32 R7, RZ, RZ, UR4 ;  /* 0x00000004ff077e24 */ /* 0x000fe2000f8e00ff */
[----:B------:R-:W-:Y:S01]  /*6810*/  @!P1 R2UR UR4, R6 ;  /* 0x00000000060492ca */ /* 0x000fe200000e0000 */
[----:B------:R-:W-:Y:S01]  /*6820*/  UIADD3 UR27, UPT, UPT, UR13, UR27, URZ ;  /* 0x0000001b0d1b7290 */ /* 0x000fe2000fffe0ff */
[----:B------:R-:W-:Y:S01]  /*6830*/  LOP3.LUT R9, R9, R0, RZ, 0x3c, !PT ;  /* 0x0000000009097212 */ /* 0x000fe200078e3cff */
[----:B------:R-:W-:Y:S01]  /*6840*/  UIADD3 UR26, UPT, UPT, UR14, UR26, URZ ;  /* 0x0000001a0e1a7290 */ /* 0x000fe2000fffe0ff */
[----:B------:R-:W-:Y:S01]  /*6850*/  @!P1 R2UR UR5, R7 ;  /* 0x00000000070592ca */ /* 0x000fe200000e0000 */
[----:B------:R-:W-:Y:S01]  /*6860*/  UMOV UR60, UR30 ;  /* 0x0000001e003c7c82 */ /* 0x000fe20008000000 */
[----:B------:R-:W-:Y:S11]  /*6870*/  SEL R10, R10, RZ, P0 ;  /* 0x000000ff0a0a7207 */ /* 0x000ff60000000000 */
[----:B------:R2:W-:Y:S01]  /*6880*/  @!UP0 UTMALDG.3D [UR16], [UR4], desc[UR6] ;  /* 0x00000610040085b4 */ /* 0x0005e20008011000 */
[----:B------:R-:W-:Y:S05]  /*6890*/  VOTEU.ALL UP0, P1 ;  /* 0x0000000000ff7886 */ /* 0x000fea0000800000 */
[----:B------:R2:W-:Y:S01]  /*68a0*/  @!UP0 UTMALDG.3D [UR8], [UR4], desc[UR6] ;  /* 0x00000608040085b4 */ /* 0x0005e20008011000 */
[----:B------:R2:W-:Y:S01]  /*68b0*/  @!P1 SYNCS.ARRIVE.TRANS64.RED.A0TR RZ, [UR21+0x38], R3 ;  /* 0x00003803ffff99a7 */ /* 0x0005e20008300415 */
[----:B------:R-:W-:Y:S01]  /*68c0*/  SYNCS.ARRIVE.TRANS64.RED.A1T0 RZ, [UR24], RZ ;  /* 0x000000ffffff79a7 */ /* 0x000fe20008100418 */
[----:B------:R-:W-:Y:S05]  /*68d0*/  BRA.U UP3, `(.L_x_102) ;  /* 0xffffffe503e87547 */ /* 0x000fea000b83ffff */
[----:B------:R-:W3:Y:S02]  /*68e0*/  SYNCS.PHASECHK.TRANS64.TRYWAIT P0, [UR21+0x40], R5 ;  /* 0x00004005ff0075a7 */ /* 0x000ee40008001115 */
[----:B---3--:R-:W-:Y:S05]  /*68f0*/  @!P0 BRA `(.L_x_103) ;  /* 0x0000005c005c8947 */ /* 0x008fea0003800000 */
.L_x_232:
[----:B------:R-:W4:Y:S02]  /*6900*/  SYNCS.PHASECHK.TRANS64.TRYWAIT P0, [UR21+0x48], R5 ;  /* 0x00004805ff0075a7 */ /* 0x000f240008001115 */
[----:B----4-:R-:W-:Y:S05]  /*6910*/  @!P0 BRA `(.L_x_104) ;  /* 0x0000005c006c8947 */ /* 0x010fea0003800000 */
.L_x_234:
[----:B------:R-:W4:Y:S01]  /*6920*/  SYNCS.PHASECHK.TRANS64.TRYWAIT P0, [UR21+0x50], R5 ;  /* 0x00005005ff0075a7 */ /* 0x000f220008001115 */
[----:B---3--:R-:W-:Y:S01]  /*6930*/  HFMA2 R0, -RZ, RZ, 0, 5.9604644775390625e-08 ;  /* 0x00000001ff007431 */ /* 0x008fe200000001ff */
[----:B----4-:R-:W-:Y:S06]  /*6940*/  @!P0 BRA `(.L_x_105) ;  /* 0x0000005c00788947 */ /* 0x010fec0003800000 */
.L_x_236:
[----:B---3--:R-:W-:Y:S02]  /*6950*/  MOV R2, UR21 ;  /* 0x0000001500027c02 */ /* 0x008fe40008000f00 */
[----:B------:R-:W-:-:S07]  /*6960*/  SHF.L.U32 R0, R0, 0x1f, RZ ;  /* 0x0000001f00007819 */ /* 0x000fce00000006ff */
.L_x_106:
[----:B---3--:R3:W4:Y:S02]  /*6970*/  SYNCS.PHASECHK.TRANS64.TRYWAIT P0, [R2+URZ+0x58], R0 ;  /* 0x00005800020075a7 */ /* 0x00872400080011ff */
[----:B----4-:R-:W-:Y:S05]  /*6980*/  @!P0 NANOSLEEP.SYNCS 0x989680 ;  /* 0x009896800000895d */ /* 0x010fea0003900000 */
[----:B------:R-:W4:Y:S02]  /*6990*/  @!P0 SYNCS.PHASECHK.TRANS64 P0, [R2+URZ+0x58], R0 ;  /* 0x00005800020085a7 */ /* 0x000f2400080010ff */
[----:B-12-4-:R-:W-:Y:S05]  /*69a0*/  @P0 EXIT ;  /* 0x000000000000094d */ /* 0x016fea0003800000 */
[----:B------:R-:W-:Y:S05]  /*69b0*/  BRA `(.L_x_106) ;  /* 0xfffffffc00ec7947 */ /* 0x000fea000383ffff */
.L_x_87:
[----:B------:R-:W-:-:S06]  /*69c0*/  UISETP.GE.AND UP0, UPT, UR20, 0x4, UPT ;  /* 0x000000041400788c */ /* 0x000fcc000bf06270 */
[----:B------:R-:W-:-:S13]  /*69d0*/  PLOP3.LUT P0, PT, PT, PT, UP0, 0x80, 0x8 ;  /* 0x000000000008781c */ /* 0x000fda0003f0f008 */
[----:B-1----:R-:W-:Y:S05]  /*69e0*/  @!P0 EXIT ;  /* 0x000000000000894d */ /* 0x002fea0003800000 */
[----:B------:R-:W-:Y:S01]  /*69f0*/  BAR.SYNC.DEFER_BLOCKING 0x6, 0xa0 ;  /* 0x0182800000007b1d */ /* 0x000fe20000010000 */
[C---:B------:R-:W-:Y:S01]  /*6a00*/  IMAD.SHL.U32 R3, R65.reuse, 0x10, RZ ;  /* 0x0000001041037824 */ /* 0x040fe200078e00ff */
[C---:B------:R-:W-:Y:S01]  /*6a10*/  SHF.L.U32 R4, R52.reuse, 0x15, RZ ;  /* 0x0000001534047819 */ /* 0x040fe200000006ff */
[----:B------:R-:W-:Y:S01]  /*6a20*/  IMAD.SHL.U32 R5, R52, 0x200, RZ ;  /* 0x0000020034057824 */ /* 0x000fe200078e00ff */
[C---:B------:R-:W-:Y:S01]  /*6a30*/  LOP3.LUT R66, R65.reuse, 0x60, RZ, 0xc0, !PT ;  /* 0x0000006041427812 */ /* 0x040fe200078ec0ff */
[----:B------:R-:W-:Y:S01]  /*6a40*/  IMAD.SHL.U32 R2, R65, 0x2, RZ ;  /* 0x0000000241027824 */ /* 0x000fe200078e00ff */
[----:B------:R-:W-:Y:S02]  /*6a50*/  UMOV UR43, 0x400 ;  /* 0x00000400002b7882 */ /* 0x000fe40000000000 */
[----:B------:R-:W1:Y:S01]  /*6a60*/  LDC.64 R50, c[0x0][0x8b0] ;  /* 0x00022c00ff327b82 */ /* 0x000e620000000a00 */
[----:B------:R-:W-:Y:S01]  /*6a70*/  ULEA UR43, UR62, UR43, 0x18 ;  /* 0x0000002b3e2b7291 */ /* 0x000fe2000f8ec0ff */
[C---:B------:R-:W-:Y:S01]  /*6a80*/  LOP3.LUT R64, R3.reuse, 0x590, RZ, 0xc0, !PT ;  /* 0x0000059003407812 */ /* 0x040fe200078ec0ff */
[----:B------:R-:W2:Y:S01]  /*6a90*/  LDCU.64 UR6, c[0x0][0x890] ;  /* 0x00011200ff0677ac */ /* 0x000ea20008000a00 */
[----:B------:R-:W-:Y:S01]  /*6aa0*/  LOP3.LUT R3, R3, 0x60, RZ, 0xc0, !PT ;  /* 0x0000006003037812 */ /* 0x000fe200078ec0ff */
[----:B------:R-:W-:Y:S01]  /*6ab0*/  IMAD.U32 R23, R65, 0x10000, RZ ;  /* 0x0001000041177824 */ /* 0x000fe200078e00ff */
[----:B------:R-:W-:Y:S01]  /*6ac0*/  LOP3.LUT R64, R64, 0x200, R5, 0xf8, !PT ;  /* 0x0000020040407812 */ /* 0x000fe200078ef805 */
[----:B------:R-:W-:Y:S01]  /*6ad0*/  UIADD3 UR4, UPT, UPT, UR43, 0x200, URZ ;  /* 0x000002002b047890 */ /* 0x000fe2000fffe0ff */
[----:B------:R-:W3:Y:S01]  /*6ae0*/  LDC.64 R48, c[0x0][0x8a8] ;  /* 0x00022a00ff307b82 */ /* 0x000ee20000000a00 */
[----:B------:R-:W-:-:S02]  /*6af0*/  LOP3.LUT R2, R3, 0xc, R2, 0xf8, !PT ;  /* 0x0000000c03027812 */ /* 0x000fc400078ef802 */
[----:B------:R-:W-:Y:S02]  /*6b00*/  CS2R R60, SRZ ;  /* 0x00000000003c7805 */ /* 0x000fe4000001ff00 */
[----:B------:R-:W-:Y:S01]  /*6b10*/  LOP3.LUT R4, R4, 0x200000, RZ, 0xc0, !PT ;  /* 0x0020000004047812 */ /* 0x000fe200078ec0ff */
[----:B------:R-:W-:Y:S01]  /*6b20*/  IMAD.MOV.U32 R58, RZ, RZ, RZ ;  /* 0x000000ffff3a7224 */ /* 0x000fe200078e00ff */
[----:B------:R-:W-:Y:S01]  /*6b30*/  LOP3.LUT R64, R64, R2, RZ, 0xfc, !PT ;  /* 0x0000000240407212 */ /* 0x000fe200078efcff */
[----:B------:R-:W-:Y:S01]  /*6b40*/  IMAD.U32 R56, RZ, RZ, UR4 ;  /* 0x00000004ff387e24 */ /* 0x000fe2000f8e00ff */
[C---:B------:R-:W-:Y:S01]  /*6b50*/  LOP3.LUT R63, R65.reuse, 0x2, RZ, 0xc0, !PT ;  /* 0x00000002413f7812 */ /* 0x040fe200078ec0ff */
[----:B------:R-:W4:Y:S01]  /*6b60*/  LDCU UR59, c[0x0][0x370] ;  /* 0x00006e00ff3b77ac */ /* 0x000f220008000800 */
[----:B------:R-:W4:Y:S01]  /*6b70*/  LDS R0, [UR43+0x120] ;  /* 0x0001202bff007984 */ /* 0x000f220008000800 */
[----:B------:R-:W-:Y:S01]  /*6b80*/  LOP3.LUT R23, R4, 0x400000, R23, 0xf8, !PT ;  /* 0x0040000004177812 */ /* 0x000fe200078ef817 */
[----:B------:R-:W-:Y:S01]  /*6b90*/  IMAD R64, R64, 0x4, R56 ;  /* 0x0000000440407824 */ /* 0x000fe200078e0238 */
[----:B------:R-:W-:Y:S01]  /*6ba0*/  LOP3.LUT R65, R65, 0x4, RZ, 0xc0, !PT ;  /* 0x0000000441417812 */ /* 0x000fe200078ec0ff */
[----:B--2---:R-:W-:Y:S01]  /*6bb0*/  IMAD.U32 R68, RZ, RZ, UR6 ;  /* 0x00000006ff447e24 */ /* 0x004fe2000f8e00ff */
[----:B------:R-:W-:Y:S01]  /*6bc0*/  MOV R67, UR7 ;  /* 0x0000000700437c02 */ /* 0x000fe20008000f00 */
[--C-:B------:R-:W-:Y:S01]  /*6bd0*/  IMAD R63, R63, -0x10, R64.reuse ;  /* 0xfffffff03f3f7824 */ /* 0x100fe200078e0240 */
[----:B------:R-:W-:Y:S01]  /*6be0*/  MOV R22, RZ ;  /* 0x000000ff00167202 */ /* 0x000fe20000000f00 */
[----:B------:R-:W-:Y:S01]  /*6bf0*/  IMAD R62, R65, -0x10, R64 ;  /* 0xfffffff0413e7824 */ /* 0x000fe200078e0240 */
[----:B------:R-:W2:Y:S01]  /*6c00*/  LDCU.64 UR50, c[0x0][0x348] ;  /* 0x00006900ff3277ac */ /* 0x000ea20008000a00 */
[----:B------:R-:W1:Y:S01]  /*6c10*/  LDCU UR42, c[0x0][0xb0c] ;  /* 0x00016180ff2a77ac */ /* 0x000e620008000800 */
[----:B------:R-:W1:Y:S01]  /*6c20*/  LDCU UR38, c[0x0][0xb30] ;  /* 0x00016600ff2677ac */ /* 0x000e620008000800 */
[----:B------:R-:W1:Y:S01]  /*6c30*/  LDCU.64 UR56, c[0x0][0x888] ;  /* 0x00011100ff3877ac */ /* 0x000e620008000a00 */
[----:B------:R-:W1:Y:S01]  /*6c40*/  LDCU.64 UR40, c[0x0][0xb28] ;  /* 0x00016500ff2877ac */ /* 0x000e620008000a00 */
[----:B------:R-:W1:Y:S01]  /*6c50*/  LDCU.128 UR52, c[0x0][0xb10] ;  /* 0x00016200ff3477ac */ /* 0x000e620008000c00 */
[----:B------:R-:W1:Y:S01]  /*6c60*/  LDCU UR58, c[0x0][0x374] ;  /* 0x00006e80ff3a77ac */ /* 0x000e620008000800 */
[----:B------:R-:W-:Y:S01]  /*6c70*/  UMOV UR49, URZ ;  /* 0x000000ff00317c82 */ /* 0x000fe20008000000 */
[----:B------:R-:W-:Y:S01]  /*6c80*/  UMOV UR48, URZ ;  /* 0x000000ff00307c82 */ /* 0x000fe20008000000 */
[----:B-1234-:R-:W-:-:S07]  /*6c90*/  IMAD.IADD R23, R0, 0x1, R23 ;  /* 0x0000000100177824 */ /* 0x01efce00078e0217 */
.L_x_182:
[----:B------:R-:W-:Y:S02]  /*6ca0*/  LEA R3, R58, UR43, 0x3 ;  /* 0x0000002b3a037c11 */ /* 0x000fe4000f8e18ff */
[----:B------:R-:W-:Y:S02]  /*6cb0*/  SHF.L.U32 R0, R60, 0x1f, RZ ;  /* 0x0000001f3c007819 */ /* 0x000fe400000006ff */
[----:B-1----:R-:W-:Y:S02]  /*6cc0*/  LEA R4, R58, UR43, 0x4 ;  /* 0x0000002b3a047c11 */ /* 0x002fe4000f8e20ff */
[----:B------:R-:W1:Y:S02]  /*6cd0*/  SYNCS.PHASECHK.TRANS64.TRYWAIT P0, [R3+URZ+0x70], R0 ;  /* 0x00007000030075a7 */ /* 0x000e6400080011ff */
[----:B-1----:R-:W-:Y:S05]  /*6ce0*/  @!P0 BRA `(.L_x_107) ;  /* 0x0000005800a88947 */ /* 0x002fea0003800000 */
.L_x_237:
[----:B------:R-:W2:Y:S01]  /*6cf0*/  LDS.128 R4, [R4+0x100] ;  /* 0x0001000004047984 */ /* 0x000ea20000000c00 */
[----:B------:R-:W-:Y:S01]  /*6d00*/  UISETP.GE.AND UP0, UPT, UR39, 0x1, UPT ;  /* 0x000000012700788c */ /* 0x000fe2000bf06270 */
[----:B------:R-:W-:Y:S01]  /*6d10*/  @!PT LDS RZ, [RZ] ;  /* 0x00000000fffff984 */ /* 0x000fe20000000800 */
[----:B------:R-:W-:Y:S01]  /*6d20*/  @!PT LDS RZ, [RZ] ;  /* 0x00000000fffff984 */ /* 0x000fe20000000800 */
[----:B------:R-:W-:Y:S01]  /*6d30*/  @!PT LDS RZ, [RZ] ;  /* 0x00000000fffff984 */ /* 0x000fe20000000800 */
[----:B------:R-:W-:Y:S01]  /*6d40*/  @!PT LDS RZ, [RZ] ;  /* 0x00000000fffff984 */ /* 0x000fe20000000800 */
[----:B------:R3:W-:Y:S06]  /*6d50*/  MEMBAR.ALL.CTA ;  /* 0x0000000000007992 */ /* 0x0007ec0000008000 */
[----:B---3--:R-:W3:Y:S01]  /*6d60*/  FENCE.VIEW.ASYNC.S ;  /* 0x00000000000073c6 */ /* 0x008ee20000000000 */
[----:B--2---:R-:W-:Y:S11]  /*6d70*/  LOP3.LUT P0, RZ, R6, 0x1, RZ, 0xc0, !PT ;  /* 0x0000000106ff7812 */ /* 0x004ff6000780c0ff */
[----:B------:R-:W-:Y:S02]  /*6d80*/  @!UPT UIADD3 URZ, UPT, UPT, URZ, URZ, URZ ;  /* 0x000000fffffff290 */ /* 0x000fe4000fffe0ff */
[----:B---3--:R-:W-:Y:S01]  /*6d90*/  VOTEU.ANY UP1, P0 ;  /* 0x0000000000ff7886 */ /* 0x008fe20000020100 */
[----:B------:R-:W-:Y:S01]  /*6da0*/  PLOP3.LUT P0, PT, PT, PT, UP1, 0x80, 0x8 ;  /* 0x000000000008781c */ /* 0x000fe20003f0f018 */
[----:B------:R-:W-:Y:S11]  /*6db0*/  UP2UR UR63, UPR, URZ, 0x2 ;  /* 0x00000002ff3f7883 */ /* 0x000ff60008000000 */
[----:B------:R-:W-:Y:S01]  /*6dc0*/  @!UPT UIADD3 URZ, UPT, UPT, URZ, URZ, URZ ;  /* 0x000000fffffff290 */ /* 0x000fe2000fffe0ff */
[----:B-1----:R-:W-:Y:S02]  /*6dd0*/  @P0 SHF.R.U32.HI R0, RZ, 0x10, R5 ;  /* 0x00000010ff000819 */ /* 0x002fe40000011605 */
        /* <DEDUP_REMOVED lines=12> */
[----:B------:R-:W2:Y:S01]  /*6ea0*/  LDCU UR12, c[0x0][0xb20] ;  /* 0x00016400ff0c77ac */ /* 0x000ea20008000800 */
[----:B------:R-:W-:Y:S02]  /*6eb0*/  UIMAD.WIDE.U32 UR4, UR58, UR55, URZ ;  /* 0x000000373a0472a5 */ /* 0x000fe4000f8e00ff */
[----:B------:R-:W-:Y:S02]  /*6ec0*/  UIMAD.WIDE.U32 UR6, UR59, UR52, URZ ;  /* 0x000000343b0672a5 */ /* 0x000fe4000f8e00ff */
[----:B------:R-:W-:Y:S02]  /*6ed0*/  UISETP.NE.AND UP0, UPT, UR54, 0x1, UPT ;  /* 0x000000013600788c */ /* 0x000fe4000bf05270 */
[----:B------:R-:W-:Y:S02]  /*6ee0*/  UIMAD.WIDE.U32 UR8, UR36, UR55, URZ ;  /* 0x00000037240872a5 */ /* 0x000fe4000f8e00ff */
[----:B------:R-:W-:Y:S02]  /*6ef0*/  UIMAD.WIDE.U32 UR10, UR37, UR52, URZ ;  /* 0x00000034250a72a5 */ /* 0x000fe4000f8e00ff */
[----:B------:R-:W-:Y:S02]  /*6f00*/  UISETP.NE.AND UP1, UPT, UR42, 0x1, UPT ;  /* 0x000000012a00788c */ /* 0x000fe4000bf25270 */
[----:B------:R-:W-:Y:S01]  /*6f10*/  UISETP.NE.AND UP2, UPT, UR39, 0x1, UPT ;  /* 0x000000012700788c */ /* 0x000fe2000bf45270 */
[----:B------:R-:W-:Y:S02]  /*6f20*/  UMOV UR4, UR5 ;  /* 0x0000000500047c82 */ /* 0x000fe40008000000 */
[----:B--2---:R-:W-:Y:S03]  /*6f30*/  USHF.R.U32.HI UR5, URZ, UR12, UR4 ;  /* 0x0000000cff057299 */ /* 0x004fe60008011604 */
[----:B------:R-:W-:Y:S02]  /*6f40*/  UMOV UR4, UR7 ;  /* 0x0000000700047c82 */ /* 0x000fe40008000000 */
[----:B------:R-:W-:Y:S02]  /*6f50*/  USHF.R.U32.HI UR7, URZ, UR53, UR4 ;  /* 0x00000035ff077299 */ /* 0x000fe40008011604 */
[----:B------:R-:W-:Y:S02]  /*6f60*/  USEL UR4, UR58, UR5, !UP0 ;  /* 0x000000053a047287 */ /* 0x000fe4000c000000 */
[----:B------:R-:W-:Y:S01]  /*6f70*/  USEL UR7, UR59, UR7, !UP1 ;  /* 0x000000073b077287 */ /* 0x000fe2000c800000 */
[----:B------:R-:W-:Y:S01]  /*6f80*/  UMOV UR5, UR9 ;  /* 0x0000000900057c82 */ /* 0x000fe20008000000 */
[----:B------:R-:W-:Y:S02]  /*6f90*/  UIMAD.WIDE.U32 UR8, UR4, UR40, URZ ;  /* 0x00000028040872a5 */ /* 0x000fe4000f8e00ff */
[----:B------:R-:W-:Y:S03]  /*6fa0*/  USHF.R.U32.HI UR6, URZ, UR12, UR5 ;  /* 0x0000000cff067299 */ /* 0x000fe60008011605 */
[----:B------:R-:W-:Y:S01]  /*6fb0*/  UMOV UR5, UR11 ;  /* 0x0000000b00057c82 */ /* 0x000fe20008000000 */
[----:B------:R-:W-:Y:S02]  /*6fc0*/  UIMAD.WIDE.U32 UR10, UR7, UR40, URZ ;  /* 0x00000028070a72a5 */ /* 0x000fe4000f8e00ff */
[----:B------:R-:W-:Y:S02]  /*6fd0*/  USHF.R.U32.HI UR12, URZ, UR53, UR5 ;  /* 0x00000035ff0c7299 */ /* 0x000fe40008011605 */
[----:B------:R-:W-:Y:S01]  /*6fe0*/  USEL UR6, UR36, UR6, !UP0 ;  /* 0x0000000624067287 */ /* 0x000fe2000c000000 */
[----:B------:R-:W-:Y:S02]  /*6ff0*/  UMOV UR5, UR9 ;  /* 0x0000000900057c82 */ /* 0x000fe40008000000 */
[----:B------:R-:W-:Y:S01]  /*7000*/  UMOV UR10, UR11 ;  /* 0x0000000b000a7c82 */ /* 0x000fe20008000000 */
[----:B------:R-:W-:Y:S02]  /*7010*/  @UP2 USHF.R.U32.HI UR4, URZ, UR41, UR5 ;  /* 0x00000029ff042299 */ /* 0x000fe40008011605 */
[----:B------:R-:W-:Y:S02]  /*7020*/  @UP2 USHF.R.U32.HI UR7, URZ, UR41, UR10 ;  /* 0x00000029ff072299 */ /* 0x000fe4000801160a */
[----:B------:R-:W-:Y:S02]  /*7030*/  UIMAD UR4, UR39, UR4, URZ ;  /* 0x00000004270472a4 */ /* 0x000fe4000f8e02ff */
[----:B------:R-:W-:Y:S02]  /*7040*/  UIMAD.WIDE.U32 UR10, UR6, UR40, URZ ;  /* 0x00000028060a72a5 */ /* 0x000fe4000f8e00ff */
[----:B------:R-:W-:Y:S02]  /*7050*/  USEL UR5, UR37, UR12, !UP1 ;  /* 0x0000000c25057287 */ /* 0x000fe4000c800000 */
[----:B------:R-:W-:Y:S02]  /*7060*/  UIMAD UR8, UR39, UR7, URZ ;  /* 0x00000007270872a4 */ /* 0x000fe4000f8e02ff */
[----:B------:R-:W-:Y:S03]  /*7070*/  UISETP.GE.AND UP0, UPT, UR6, UR4, UPT ;  /* 0x000000040600728c */ /* 0x000fe6000bf06270 */
[----:B------:R-:W-:Y:S01]  /*7080*/  UMOV UR4, UR11 ;  /* 0x0000000b00047c82 */ /* 0x000fe20008000000 */
[----:B------:R-:W-:Y:S02]  /*7090*/  UISETP.GE.OR UP0, UPT, UR5, UR8, UP0 ;  /* 0x000000080500728c */ /* 0x000fe40008706670 */
[----:B------:R-:W-:Y:S02]  /*70a0*/  USHF.R.U32.HI UR4, URZ, UR41, UR4 ;  /* 0x00000029ff047299 */ /* 0x000fe40008011604 */
[----:B------:R-:W-:Y:S02]  /*70b0*/  UIMAD.WIDE.U32 UR8, UR5, UR40, URZ ;  /* 0x00000028050872a5 */ /* 0x000fe4000f8e00ff */
[----:B------:R-:W-:Y:S02]  /*70c0*/  USEL UR11, UR6, UR4, !UP2 ;  /* 0x00000004060b7287 */ /* 0x000fe4000d000000 */
[----:B------:R-:W-:Y:S02]  /*70d0*/  UIADD3 UR8, UPT, UPT, -UR5, URZ, URZ ;  /* 0x000000ff05087290 */ /* 0x000fe4000fffe1ff */
[----:B------:R-:W-:Y:S01]  /*70e0*/  UIADD3 UR10, UPT, UPT, -UR11, URZ, URZ ;  /* 0x000000ff0b0a7290 */ /* 0x000fe2000fffe1ff */
[----:B------:R-:W-:Y:S01]  /*70f0*/  @!UP0 UMOV UR4, UR9 ;  /* 0x0000000900048c82 */ /* 0x000fe20008000000 */
[----:B------:R-:W-:Y:S02]  /*7100*/  UIADD3 UR9, UPT, UPT, -UR6, URZ, URZ ;  /* 0x000000ff06097290 */ /* 0x000fe4000fffe1ff */
[----:B------:R-:W-:Y:S02]  /*7110*/  @!UP0 USHF.R.U32.HI UR4, URZ, UR41, UR4 ;  /* 0x00000029ff048299 */ /* 0x000fe40008011604 */
[----:B------:R-:W-:Y:S02]  /*7120*/  UIMAD UR10, UR39, UR10, UR6 ;  /* 0x0000000a270a72a4 */ /* 0x000fe4000f8e0206 */
[----:B------:R-:W-:Y:S04]  /*7130*/  @!UP0 USEL UR4, UR5, UR4, !UP2 ;  /* 0x0000000405048287 */ /* 0x000fe8000d000000 */
[----:B------:R-:W-:Y:S02]  /*7140*/  @!UP0 UIMAD UR10, UR7, UR10, UR4 ;  /* 0x0000000a070a82a4 */ /* 0x000fe4000f8e0204 */
[----:B------:R-:W-:Y:S02]  /*7150*/  @!UP0 UIADD3 UR11, UPT, UPT, UR11, -UR4, URZ ;  /* 0x800000040b0b8290 */ /* 0x000fe4000fffe0ff */
[----:B------:R-:W-:Y:S02]  /*7160*/  UIMAD UR7, UR42, UR8, UR37 ;  /* 0x000000082a0772a4 */ /* 0x000fe4000f8e0225 */
[----:B------:R-:W-:Y:S02]  /*7170*/  @!UP0 UIMAD UR6, UR11, UR39, UR5 ;  /* 0x000000270b0682a4 */ /* 0x000fe4000f8e0205 */
[----:B------:R-:W-:Y:S01]  /*7180*/  UIMAD UR4, UR54, UR9, UR36 ;  /* 0x00000009360472a4 */ /* 0x000fe2000f8e0224 */
[----:B------:R-:W-:Y:S02]  /*7190*/  @!UP0 UMOV UR5, UR10 ;  /* 0x0000000a00058c82 */ /* 0x000fe40008000000 */
[----:B------:R-:W-:Y:S02]  /*71a0*/  UIMAD UR37, UR5, UR42, UR7 ;  /* 0x0000002a052572a4 */ /* 0x000fe4000f8e0207 */
[----:B------:R-:W-:Y:S11]  /*71b0*/  UIMAD UR36, UR6, UR54, UR4 ;  /* 0x00000036062472a4 */ /* 0x000ff6000f8e0204 */
[----:B------:R-:W-:Y:S01]  /*71c0*/  @!UPT UIADD3 URZ, UPT, UPT, URZ, URZ, URZ ;  /* 0x000000fffffff290 */ /* 0x000fe2000fffe0ff */
.L_x_108:
[----:B------:R-:W-:Y:S01]  /*71d0*/  UISETP.NE.AND UP0, UPT, UR38, 0x1, UPT ;  /* 0x000000012600788c */ /* 0x000fe2000bf05270 */
[----:B------:R-:W-:Y:S01]  /*71e0*/  LOP3.LUT P0, RZ, R56, 0x1b0, RZ, 0xc0, !PT ;  /* 0x000001b038ff7812 */ /* 0x000fe2000780c0ff */
[----:B------:R-:W-:Y:S01]  /*71f0*/  USHF.L.U32 UR46, UR26, 0x6, URZ ;  /* 0x000000061a2e7899 */ /* 0x000fe200080006ff */
[----:B------:R-:W-:Y:S01]  /*7200*/  BSSY.RECONVERGENT B6, `(.L_x_109) ;  /* 0x0000034000067945 */ /* 0x000fe20003800200 */
[----:B------:R-:W-:Y:S01]  /*7210*/  USHF.L.U32 UR45, UR27, 0x8, URZ ;  /* 0x000000081b2d7899 */ /* 0x000fe200080006ff */
[----:B------:R-:W-:Y:S06]  /*7220*/  IADD3 R58, PT, PT, R58, 0x1, RZ ;  /* 0x000000013a3a7810 */ /* 0x000fec0007ffe0ff */
[----:B------:R-:W2:Y:S01]  /*7230*/  @!UP0 LDCU.128 UR12, c[0x0][0xb10] ;  /* 0x00016200ff0c87ac */ /* 0x000ea20008000c00 */
[----:B------:R-:W3:Y:S01]  /*7240*/  @!UP0 LDCU UR5, c[0x0][0xb0c] ;  /* 0x00016180ff0587ac */ /* 0x000ee20008000800 */
[----:B------:R-:W4:Y:S01]  /*7250*/  @!UP0 LDCU UR10, c[0x0][0xb20] ;  /* 0x00016400ff0a87ac */ /* 0x000f220008000800 */
[----:B--2---:R-:W-:Y:S02]  /*7260*/  UIMAD.WIDE.U32 UR8, UR37, UR12, URZ ;  /* 0x0000000c250872a5 */ /* 0x004fe4000f8e00ff */
[----:B------:R-:W-:Y:S02]  /*7270*/  UIMAD.WIDE.U32 UR6, UR36, UR15, URZ ;  /* 0x0000000f240672a5 */ /* 0x000fe4000f8e00ff */
[----:B------:R-:W-:Y:S03]  /*7280*/  @!UP0 UISETP.NE.AND UP1, UPT, UR14, 0x1, UPT ;  /* 0x000000010e00888c */ /* 0x000fe6000bf25270 */
[----:B------:R-:W-:Y:S01]  /*7290*/  @!UP0 UMOV UR4, UR9 ;  /* 0x0000000900048c82 */ /* 0x000fe20008000000 */
[----:B---3--:R-:W-:Y:S02]  /*72a0*/  @!UP0 UISETP.NE.AND UP2, UPT, UR5, 0x1, UPT ;  /* 0x000000010500888c */ /* 0x008fe4000bf45270 */
[----:B------:R-:W-:Y:S01]  /*72b0*/  @!UP0 USHF.R.U32.HI UR4, URZ, UR13, UR4 ;  /* 0x0000000dff048299 */ /* 0x000fe20008011604 */
[----:B------:R-:W-:Y:S02]  /*72c0*/  @!UP0 UMOV UR6, UR7 ;  /* 0x0000000700068c82 */ /* 0x000fe40008000000 */
[----:B----4-:R-:W-:Y:S02]  /*72d0*/  @!UP0 USHF.R.U32.HI UR6, URZ, UR10, UR6 ;  /* 0x0000000aff068299 */ /* 0x010fe40008011606 */
[----:B------:R-:W-:Y:S02]  /*72e0*/  @!UP0 USEL UR7, UR37, UR4, !UP2 ;  /* 0x0000000425078287 */ /* 0x000fe4000d000000 */
[----:B------:R-:W-:Y:S04]  /*72f0*/  @!UP0 USEL UR6, UR36, UR6, !UP1 ;  /* 0x0000000624068287 */ /* 0x000fe8000c800000 */
[----:B------:R-:W-:Y:S02]  /*7300*/  @!UP0 UIADD3 UR4, UPT, UPT, -UR7, UR6, URZ ;  /* 0x0000000607048290 */ /* 0x000fe4000fffe1ff */
[----:B------:R-:W-:Y:S02]  /*7310*/  @!UP0 UIADD3 UR6, UPT, UPT, UR7, -UR6, URZ ;  /* 0x8000000607068290 */ /* 0x000fe4000fffe0ff */
[----:B------:R-:W-:Y:S02]  /*7320*/  @!UP0 UIMAD UR37, UR4, UR5, UR37 ;  /* 0x00000005042582a4 */ /* 0x000fe4000f8e0225 */
[----:B------:R-:W-:Y:S01]  /*7330*/  @!UP0 UIMAD UR36, UR6, UR14, UR36 ;  /* 0x0000000e062482a4 */ /* 0x000fe2000f8e0224 */
[----:B------:R-:W-:Y:S11]  /*7340*/  @!P0 BRA `(.L_x_110) ;  /* 0x00000000007c8947 */ /* 0x000ff60003800000 */
[----:B------:R-:W2:Y:S01]  /*7350*/  LDCU.64 UR8, c[0x4][0x80] ;  /* 0x01001000ff0877ac */ /* 0x000ea20008000a00 */
[----:B------:R-:W-:Y:S01]  /*7360*/  MOV R2, 0x0 ;  /* 0x0000000000027802 */ /* 0x000fe20000000f00 */
[----:B------:R-:W-:Y:S02]  /*7370*/  HFMA2 R12, -RZ, RZ, 0, 5.9604644775390625e-08 ;  /* 0x00000001ff0c7431 */ /* 0x000fe400000001ff */
[----:B------:R-:W-:Y:S01]  /*7380*/  IMAD.MOV.U32 R8, RZ, RZ, 0x70 ;  /* 0x00000070ff087424 */ /* 0x000fe200078e00ff */
[----:B------:R3:W4:Y:S01]  /*7390*/  LDC.64 R14, c[0x4][R2] ;  /* 0x01000000020e7b82 */ /* 0x0007220000000a00 */
[----:B------:R-:W1:Y:S01]  /*73a0*/  LDCU.64 UR6, c[0x4][0x88] ;  /* 0x01001100ff0677ac */ /* 0x000e620008000a00 */
[----:B------:R-:W-:Y:S01]  /*73b0*/  IMAD.MOV.U32 R13, RZ, RZ, RZ ;  /* 0x000000ffff0d7224 */ /* 0x000fe200078e00ff */
[----:B------:R-:W1:Y:S01]  /*73c0*/  LDCU.64 UR4, c[0x4][0x8] ;  /* 0x01000100ff0477ac */ /* 0x000e620008000a00 */
[----:B--2---:R-:W-:Y:S01]  /*73d0*/  MOV R5, UR9 ;  /* 0x0000000900057c02 */ /* 0x004fe20008000f00 */
[----:B------:R-:W-:Y:S01]  /*73e0*/  IMAD.U32 R4, RZ, RZ, UR8 ;  /* 0x00000008ff047e24 */ /* 0x000fe2000f8e00ff */
[----:B-1----:R-:W-:Y:S01]  /*73f0*/  MOV R7, UR7 ;  /* 0x0000000700077c02 */ /* 0x002fe20008000f00 */
[----:B------:R-:W-:Y:S01]  /*7400*/  IMAD.U32 R6, RZ, RZ, UR6 ;  /* 0x00000006ff067e24 */ /* 0x000fe2000f8e00ff */
[----:B------:R-:W-:Y:S01]  /*7410*/  MOV R11, UR5 ;  /* 0x00000005000b7c02 */ /* 0x000fe20008000f00 */
[----:B------:R-:W-:Y:S02]  /*7420*/  IMAD.U32 R10, RZ, RZ, UR4 ;  /* 0x00000004ff0a7e24 */ /* 0x000fe4000f8e00ff */
[----:B------:R-:W-:Y:S07]  /*7430*/  LEPC R20, `(.L_x_111) ;  /* 0x000000001014794e */ /* 0x000fee0000000000 */
[----:B---345:R-:W-:Y:S05]  /*7440*/  CALL.ABS.NOINC R14 ;  /* 0x000000000e007343 */ /* 0x038fea0003c00000 */
.L_x_111:
[----:B------:R-:W1:Y:S01]  /*7450*/  LDCU.64 UR8, c[0x4][0x80] ;  /* 0x01001000ff0877ac */ /* 0x000e620008000a00 */
[----:B------:R-:W2:Y:S01]  /*7460*/  LDC.64 R2, c[0x4][R2] ;  /* 0x0100000002027b82 */ /* 0x000ea20000000a00 */
[----:B------:R-:W-:Y:S02]  /*7470*/  HFMA2 R12, -RZ, RZ, 0, 5.9604644775390625e-08 ;  /* 0x00000001ff0c7431 */ /* 0x000fe400000001ff */
[----:B------:R-:W-:Y:S02]  /*7480*/  IMAD.MOV.U32 R8, RZ, RZ, 0x70 ;  /* 0x00000070ff087424 */ /* 0x000fe400078e00ff */
[----:B------:R-:W-:Y:S01]  /*7490*/  IMAD.MOV.U32 R13, RZ, RZ, RZ ;  /* 0x000000ffff0d7224 */ /* 0x000fe200078e00ff */
[----:B------:R-:W3:Y:S01]  /*74a0*/  LDCU.64 UR6, c[0x4][0x88] ;  /* 0x01001100ff0677ac */ /* 0x000ee20008000a00 */
[----:B------:R-:W4:Y:S01]  /*74b0*/  LDCU.64 UR4, c[0x4][0x8] ;  /* 0x01000100ff0477ac */ /* 0x000f220008000a00 */
[----:B-1----:R-:W-:Y:S02]  /*74c0*/  MOV R4, UR8 ;  /* 0x0000000800047c02 */ /* 0x002fe40008000f00 */
[----:B------:R-:W-:Y:S02]  /*74d0*/  MOV R5, UR9 ;  /* 0x0000000900057c02 */ /* 0x000fe40008000f00 */
[----:B---3--:R-:W-:Y:S01]  /*74e0*/  MOV R7, UR7 ;  /* 0x0000000700077c02 */ /* 0x008fe20008000f00 */
[----:B------:R-:W-:Y:S01]  /*74f0*/  IMAD.U32 R6, RZ, RZ, UR6 ;  /* 0x00000006ff067e24 */ /* 0x000fe2000f8e00ff */
[----:B----4-:R-:W-:Y:S01]  /*7500*/  MOV R11, UR5 ;  /* 0x00000005000b7c02 */ /* 0x010fe20008000f00 */
[----:B------:R-:W-:Y:S02]  /*7510*/  IMAD.U32 R10, RZ, RZ, UR4 ;  /* 0x00000004ff0a7e24 */ /* 0x000fe4000f8e00ff */
[----:B------:R-:W-:Y:S07]  /*7520*/  LEPC R20, `(.L_x_110) ;  /* 0x000000001014794e */ /* 0x000fee0000000000 */
[----:B--2---:R-:W-:Y:S05]  /*7530*/  CALL.ABS.NOINC R2 ;  /* 0x0000000002007343 */ /* 0x004fea0003c00000 */
.L_x_110:
[----:B------:R-:W-:Y:S05]  /*7540*/  BSYNC.RECONVERGENT B6 ;  /* 0x0000000000067941 */ /* 0x000fea0003800200 */
.L_x_109:
[----:B------:R-:W-:Y:S02]  /*7550*/  R2UR UR6, R55 ;  /* 0x00000000370672ca */ /* 0x000fe400000e0000 */
[----:B------:R-:W-:Y:S02]  /*7560*/  R2UR UR5, R68 ;  /* 0x00000000440572ca */ /* 0x000fe400000e0000 */
[----:B------:R-:W-:Y:S02]  /*7570*/  R2UR UR4, R67 ;  /* 0x00000000430472ca */ /* 0x000fe400000e0000 */
[----:B------:R-:W-:Y:S02]  /*7580*/  ISETP.NE.U32.AND P4, PT, R50, RZ, PT ;  /* 0x000000ff3200720c */ /* 0x000fe40003f85070 */
[----:B------:R-:W-:Y:S02]  /*7590*/  ISETP.NE.U32.AND P2, PT, RZ, UR56, PT ;  /* 0x00000038ff007c0c */ /* 0x000fe4000bf45070 */
[----:B------:R-:W-:Y:S02]  /*75a0*/  ISETP.NE.AND.EX P4, PT, R51, RZ, PT, P4 ;  /* 0x000000ff3300720c */ /* 0x000fe40003f85340 */
[----:B------:R-:W-:Y:S01]  /*75b0*/  ISETP.NE.AND.EX P2, PT, RZ, UR57, PT, P2 ;  /* 0x00000039ff007c0c */ /* 0x000fe2000bf45320 */
[----:B------:R-:W-:Y:S02]  /*75c0*/  UISETP.NE.AND UP2, UPT, UR6, URZ, UPT ;  /* 0x000000ff0600728c */ /* 0x000fe4000bf45270 */
[----:B------:R-:W-:Y:S04]  /*75d0*/  UISETP.NE.U32.AND UP0, UPT, UR5, URZ, UPT ;  /* 0x000000ff0500728c */ /* 0x000fe8000bf05070 */
[----:B------:R-:W-:Y:S01]  /*75e0*/  UISETP.NE.AND.EX UP1, UPT, UR4, URZ, UPT, UP0 ;  /* 0x000000ff0400728c */ /* 0x000fe2000bf25300 */
[----:B------:R-:W-:Y:S01]  /*75f0*/  PLOP3.LUT P1, PT, PT, PT, UP2, 0x80, 0x8 ;  /* 0x000000000008781c */ /* 0x000fe20003f2f028 */
[----:B------:R-:W-:Y:S03]  /*7600*/  UPLOP3.LUT UP0, UPT, UPT, UPT, UPT, 0x40, 0x4 ;  /* 0x000000000004789c */ /* 0x000fe60003f0e870 */
[----:B------:R-:W-:Y:S06]  /*7610*/  @UP2 UPLOP3.LUT UP0, UPT, UPT, UPT, UP1, 0x80, 0x8 ;  /* 0x000000000008289c */ /* 0x000fec0003f0f010 */
[----:B------:R-:W-:Y:S01]  /*7620*/  PLOP3.LUT P0, PT, PT, PT, UP0, 0x80, 0x8 ;  /* 0x000000000008781c */ /* 0x000fe20003f0f008 */
[----:B------:R-:W-:Y:S01]  /*7630*/  @!UPT UIADD3 URZ, UPT, UPT, URZ, URZ, URZ ;  /* 0x000000fffffff290 */ /* 0x000fe2000fffe0ff */
[----:B------:R-:W-:Y:S11]  /*7640*/  BRA.U !UP1, `(.L_x_112) ;  /* 0x0000000109407547 */ /* 0x000ff6000b800000 */
[----:B------:R-:W-:Y:S01]  /*7650*/  UISETP.NE.U32.AND UP0, UPT, UR56, URZ, UPT ;  /* 0x000000ff3800728c */ /* 0x000fe2000bf05070 */
[----:B------:R-:W-:Y:S01]  /*7660*/  R2UR UR6, R68 ;  /* 0x00000000440672ca */ /* 0x000fe200000e0000 */
[----:B------:R-:W2:Y:S01]  /*7670*/  LDCU.64 UR8, c[0x0][0x358] ;  /* 0x00006b00ff0877ac */ /* 0x000ea20008000a00 */
[----:B------:R-:W-:Y:S02]  /*7680*/  HFMA2 R26, -RZ, RZ, 0, 5.9604644775390625e-08 ;  /* 0x00000001ff1a7431 */ /* 0x000fe400000001ff */
[----:B-1----:R-:W-:Y:S01]  /*7690*/  IMAD.MOV.U32 R0, RZ, RZ, 0x1 ;  /* 0x00000001ff007424 */ /* 0x002fe200078e00ff */
[----:B------:R-:W-:Y:S06]  /*76a0*/  UISETP.NE.AND.EX UP0, UPT, UR57, URZ, UPT, UP0 ;  /* 0x000000ff3900728c */ /* 0x000fec000bf05300 */
[----:B------:R-:W-:Y:S05]  /*76b0*/  PLOP3.LUT P3, PT, PT, PT, UP0, 0x80, 0x8 ;  /* 0x000000000008781c */ /* 0x000fea0003f6f008 */
[----:B------:R-:W1:Y:S01]  /*76c0*/  @UP0 LDCU.64 UR4, c[0x0][0x888] ;  /* 0x00011100ff0407ac */ /* 0x000e620008000a00 */
[----:B------:R-:W-:Y:S07]  /*76d0*/  @UP0 UIMAD UR6, UR60, UR6, URZ ;  /* 0x000000063c0602a4 */ /* 0x000fee000f8e02ff */
[----:B------:R-:W-:Y:S01]  /*76e0*/  @!P3 PRMT R26, R0, 0x7610, R26 ;  /* 0x00007610001ab816 */ /* 0x000fe2000000001a */
[----:B-1----:R-:W-:Y:S06]  /*76f0*/  @UP0 UIMAD.WIDE UR4, UR6, 0x4, UR4 ;  /* 0x00000004060408a5 */ /* 0x002fec000f8e0204 */
[----:B------:R-:W-:Y:S02]  /*7700*/  IMAD.U32 R2, RZ, RZ, UR4 ;  /* 0x00000004ff027e24 */ /* 0x000fe4000f8e00ff */
[----:B------:R-:W-:Y:S03]  /*7710*/  IMAD.U32 R3, RZ, RZ, UR5 ;  /* 0x00000005ff037e24 */ /* 0x000fe6000f8e00ff */
[----:B------:R-:W1:Y:S02]  /*7720*/  @!UP0 LDCU UR4, c[0x0][0x880] ;  /* 0x00011000ff0487ac */ /* 0x000e640008000800 */
[----:B--2--5:R2:W5:Y:S02]  /*7730*/  @P3 LDG.E R27, desc[UR8][R2.64] ;  /* 0x00000008021b3981 */ /* 0x024564000c1e1900 */
[----:B-12---:R-:W-:Y:S02]  /*7740*/  @!P3 MOV R27, UR4 ;  /* 0x00000004001bbc02 */ /* 0x006fe40008000f00 */
.L_x_112:
[----:B------:R-:W-:Y:S05]  /*7750*/  @!P4 BRA `(.L_x_113) ;  /* 0x000000000024c947 */ /* 0x000fea0003800000 */
[----:B------:R-:W-:Y:S01]  /*7760*/  ISETP.NE.U32.AND P3, PT, R48, RZ, PT ;  /* 0x000000ff3000720c */ /* 0x000fe20003f65070 */
[----:B------:R-:W2:Y:S03]  /*7770*/  LDCU.64 UR4, c[0x0][0x358] ;  /* 0x00006b00ff0477ac */ /* 0x000ea60008000a00 */
[----:B------:R-:W-:Y:S11]  /*7780*/  ISETP.NE.AND.EX P3, PT, R49, RZ, PT, P3 ;  /* 0x000000ff3100720c */ /* 0x000ff60003f65330 */
[----:B------:R-:W-:Y:S02]  /*7790*/  @!UPT UIADD3 URZ, UPT, UPT, URZ, URZ, URZ ;  /* 0x000000fffffff290 */ /* 0x000fe4000fffe0ff */
[----:B------:R-:W3:Y:S01]  /*77a0*/  @P3 LDC.64 R2, c[0x0][0x8a8] ;  /* 0x00022a00ff023b82 */ /* 0x000ee20000000a00 */
[----:B-1----:R-:W-:Y:S04]  /*77b0*/  @P3 IMAD R0, R50, UR60, RZ ;  /* 0x0000003c32003c24 */ /* 0x002fe8000f8e02ff */
[----:B---3--:R-:W-:Y:S05]  /*77c0*/  @P3 IMAD.WIDE R2, R0, 0x4, R2 ;  /* 0x0000000400023825 */ /* 0x008fea00078e0202 */
[----:B--2--5:R2:W5:Y:S02]  /*77d0*/  @P3 LDG.E R24, desc[UR4][R2.64] ;  /* 0x0000000402183981 */ /* 0x024564000c1e1900 */
[----:B--2---:R-:W3:Y:S02]  /*77e0*/  @!P3 LDC R24, c[0x0][0x8a0] ;  /* 0x00022800ff18bb82 */ /* 0x004ee40000000800 */
.L_x_113:
[----:B-----5:R-:W-:Y:S01]  /*77f0*/  FSETP.NEU.AND P3, PT, R27, RZ, PT ;  /* 0x000000ff1b00720b */ /* 0x020fe20003f6d000 */
[----:B------:R-:W-:Y:S01]  /*7800*/  BSSY B1, `(.L_x_114) ;  /* 0x0000038000017945 */ /* 0x000fe20003800000 */
[----:B------:R-:W-:Y:S01]  /*7810*/  SEL R3, RZ, 0xffffffff, P2 ;  /* 0xffffffffff037807 */ /* 0x000fe20001000000 */
[----:B------:R-:W-:Y:S01]  /*7820*/  IMAD.MOV.U32 R72, RZ, RZ, 0x1 ;  /* 0x00000001ff487424 */ /* 0x000fe200078e00ff */
[----:B------:R-:W-:Y:S01]  /*7830*/  @P1 LOP3.LUT P2, RZ, R26, 0xff, RZ, 0xc0, !PT ;  /* 0x000000ff1aff1812 */ /* 0x000fe2000784c0ff */
[C---:B------:R-:W-:Y:S01]  /*7840*/  IMAD R25, R22.reuse, 0x80, R23 ;  /* 0x0000008016197824 */ /* 0x040fe200078e0217 */
[----:B-1----:R-:W-:Y:S01]  /*7850*/  @P1 SEL R0, RZ, 0xffffffff, P3 ;  /* 0xffffffffff001807 */ /* 0x002fe20001800000 */
[----:B------:R-:W-:Y:S01]  /*7860*/  IMAD R59, R65, -0x10, R63 ;  /* 0xfffffff0413b7824 */ /* 0x000fe200078e023f */
[----:B------:R-:W-:Y:S01]  /*7870*/  LEA R70, R22, UR43, 0x3 ;  /* 0x0000002b16467c11 */ /* 0x000fe2000f8e18ff */
[----:B------:R-:W-:Y:S01]  /*7880*/  IMAD.MOV.U32 R71, RZ, RZ, RZ ;  /* 0x000000ffff477224 */ /* 0x000fe200078e00ff */
[C---:B------:R-:W-:Y:S02]  /*7890*/  @P0 SEL R0, R3.reuse, R0, !P2 ;  /* 0x0000000003000207 */ /* 0x040fe40005000000 */
[----:B------:R-:W-:Y:S02]  /*78a0*/  CS2R R46, SRZ ;  /* 0x00000000002e7805 */ /* 0x000fe4000001ff00 */
[----:B------:R-:W-:Y:S02]  /*78b0*/  PLOP3.LUT P2, PT, PT, PT, UP1, 0x80, 0x8 ;  /* 0x000000000008781c */ /* 0x000fe40003f4f018 */
[----:B------:R-:W-:Y:S02]  /*78c0*/  CS2R R44, SRZ ;  /* 0x00000000002c7805 */ /* 0x000fe4000001ff00 */
[----:B------:R-:W-:Y:S02]  /*78d0*/  @P1 LOP3.LUT R0, R0, 0x1, RZ, 0xc0, !PT ;  /* 0x0000000100001812 */ /* 0x000fe400078ec0ff */
[----:B------:R-:W-:Y:S02]  /*78e0*/  CS2R R42, SRZ ;  /* 0x00000000002a7805 */ /* 0x000fe4000001ff00 */
[----:B------:R-:W-:Y:S02]  /*78f0*/  LOP3.LUT P4, R57, R26, 0xff, RZ, 0xc0, !PT ;  /* 0x000000ff1a397812 */ /* 0x000fe4000788c0ff */
[----:B------:R-:W-:Y:S02]  /*7900*/  CS2R R40, SRZ ;  /* 0x0000000000287805 */ /* 0x000fe4000001ff00 */
[----:B------:R-:W-:Y:S02]  /*7910*/  ISETP.NE.U32.OR P5, PT, R0, 0x1, !P1 ;  /* 0x000000010000780c */ /* 0x000fe40004fa5470 */
[----:B------:R-:W-:Y:S02]  /*7920*/  CS2R R38, SRZ ;  /* 0x0000000000267805 */ /* 0x000fe4000001ff00 */
[----:B------:R-:W-:Y:S02]  /*7930*/  SEL R2, RZ, 0xffffffff, P3 ;  /* 0xffffffffff027807 */ /* 0x000fe40001800000 */
[----:B------:R-:W-:Y:S02]  /*7940*/  CS2R R36, SRZ ;  /* 0x0000000000247805 */ /* 0x000fe4000001ff00 */
[----:B------:R-:W-:Y:S02]  /*7950*/  P2R R69, PR, RZ, 0x20 ;  /* 0x00000020ff457803 */ /* 0x000fe40000000000 */
[----:B------:R-:W-:Y:S02]  /*7960*/  CS2R R34, SRZ ;  /* 0x0000000000227805 */ /* 0x000fe4000001ff00 */
[----:B------:R-:W-:Y:S02]  /*7970*/  CS2R R32, SRZ ;  /* 0x0000000000207805 */ /* 0x000fe4000001ff00 */
[----:B------:R-:W-:Y:S04]  /*7980*/  @P2 SEL R2, R3, R2, !P4 ;  /* 0x0000000203022207 */ /* 0x000fe80006000000 */
[----:B------:R-:W-:Y:S02]  /*7990*/  LOP3.LUT R2, R2, 0x1, RZ, 0xc0, !PT ;  /* 0x0000000102027812 */ /* 0x000fe400078ec0ff */
[----:B------:R-:W-:Y:S02]  /*79a0*/  @P5 SHF.L.U32 R0, RZ, 0x1f, RZ ;  /* 0x0000001fff005819 */ /* 0x000fe400000006ff */
[----:B------:R-:W-:Y:S02]  /*79b0*/  ISETP.NE.U32.AND P2, PT, R2, 0x1, PT ;  /* 0x000000010200780c */ /* 0x000fe40003f45070 */
[----:B------:R1:W2:Y:S02]  /*79c0*/  @P5 SYNCS.PHASECHK.TRANS64.TRYWAIT P1, [UR43+0x20], R0 ;  /* 0x00002000ff0055a7 */ /* 0x0002a4000802112b */
[----:B------:R-:W-:Y:S02]  /*79d0*/  P2R R73, PR, RZ, 0x4 ;  /* 0x00000004ff497803 */ /* 0x000fe40000000000 */
[----:B-1----:R-:W-:Y:S04]  /*79e0*/  SHF.L.U32 R0, R61, 0x1f, RZ ;  /* 0x0000001f3d007819 */ /* 0x002fe800000006ff */
[----:B------:R1:W4:Y:S01]  /*79f0*/  SYNCS.PHASECHK.TRANS64.TRYWAIT P0, [R70+URZ+0x90], R0 ;  /* 0x00009000460075a7 */ /* 0x00032200080011ff */
[----:B--2---:R-:W-:Y:S01]  /*7a00*/  @P5 SEL R72, RZ, 0x1, !P1 ;  /* 0x00000001ff485807 */ /* 0x004fe20004800000 */
[----:B-1----:R-:W-:Y:S06]  /*7a10*/  @!P5 BRA `(.L_x_115) ;  /* 0x000000000058d947 */ /* 0x002fec0003800000 */
[----:B------:R-:W-:Y:S01]  /*7a20*/  IMAD.MOV.U32 R46, RZ, RZ, RZ ;  /* 0x000000ffff2e7224 */ /* 0x000fe200078e00ff */
[----:B------:R-:W-:Y:S01]  /*7a30*/  ISETP.NE.AND P1, PT, R72, RZ, PT ;  /* 0x000000ff4800720c */ /* 0x000fe20003f25270 */
[----:B------:R-:W-:Y:S01]  /*7a40*/  BSSY B0, `(.L_x_116) ;  /* 0x000000c000007945 */ /* 0x000fe20003800000 */
[----:B------:R-:W-:Y:S02]  /*7a50*/  CS2R R34, SRZ ;  /* 0x0000000000227805 */ /* 0x000fe4000001ff00 */
[----:B------:R-:W-:Y:S02]  /*7a60*/  CS2R R32, SRZ ;  /* 0x0000000000207805 */ /* 0x000fe4000001ff00 */
[----:B------:R-:W-:Y:S02]  /*7a70*/  CS2R R38, SRZ ;  /* 0x0000000000267805 */ /* 0x000fe4000001ff00 */
[----:B------:R-:W-:Y:S02]  /*7a80*/  CS2R R36, SRZ ;  /* 0x0000000000247805 */ /* 0x000fe4000001ff00 */
[----:B------:R-:W-:Y:S02]  /*7a90*/  CS2R R42, SRZ ;  /* 0x00000000002a7805 */ /* 0x000fe4000001ff00 */
[----:B------:R-:W-:Y:S02]  /*7aa0*/  CS2R R40, SRZ ;  /* 0x0000000000287805 */ /* 0x000fe4000001ff00 */
[----:B------:R-:W-:Y:S01]  /*7ab0*/  CS2R R44, SRZ ;  /* 0x00000000002c7805 */ /* 0x000fe2000001ff00 */
[----:B------:R-:W-:Y:S06]  /*7ac0*/  @P1 BRA `(.L_x_117) ;  /* 0x00000000000c1947 */ /* 0x000fec0003800000 */
[----:B------:R-:W-:Y:S04]  /*7ad0*/  SHF.L.U32 R3, RZ, 0x1f, RZ ;  /* 0x0000001fff037819 */ /* 0x000fe800000006ff */
[----:B------:R-:W1:Y:S02]  /*7ae0*/  SYNCS.PHASECHK.TRANS64.TRYWAIT P1, [UR43+0x20], R3 ;  /* 0x00002003ff0075a7 */ /* 0x000e64000802112b */
[----:B-1----:R-:W-:Y:S05]  /*7af0*/  @!P1 BRA `(.L_x_118) ;  /* 0x0000004c00389947 */ /* 0x002fea0003800000 */
.L_x_117:
[----:B------:R-:W-:Y:S05]  /*7b00*/  BSYNC B0 ;  /* 0x0000000000007941 */ /* 0x000fea0003800000 */
.L_x_116:
[----:B------:R-:W-:Y:S01]  /*7b10*/  ISETP.NE.AND P1, PT, R73, RZ, PT ;  /* 0x000000ff4900720c */ /* 0x000fe20003f25270 */
[----:B------:R-:W-:Y:S11]  /*7b20*/  HFMA2 R71, -RZ, RZ, 0, 5.9604644775390625e-08 ;  /* 0x00000001ff477431 */ /* 0x000ff600000001ff */
[----:B------:R-:W-:Y:S01]  /*7b30*/  @!UPT UIADD3 URZ, UPT, UPT, URZ, URZ, URZ ;  /* 0x000000fffffff290 */ /* 0x000fe2000fffe0ff */
[----:B------:R2:W1:Y:S04]  /*7b40*/  @P1 LDS.128 R32, [R64] ;  /* 0x0000000040201984 */ /* 0x0004680000000c00 */
[----:B------:R2:W1:Y:S04]  /*7b50*/  @P1 LDS.128 R36, [R63+0x10] ;  /* 0x000010003f241984 */ /* 0x0004680000000c00 */
[----:B------:R2:W1:Y:S04]  /*7b60*/  @P1 LDS.128 R40, [R62+0x20] ;  /* 0x000020003e281984 */ /* 0x0004680000000c00 */
[----:B------:R2:W1:Y:S02]  /*7b70*/  @P1 LDS.128 R44, [R59+0x30] ;  /* 0x000030003b2c1984 */ /* 0x0004640000000c00 */
.L_x_115:
[----:B------:R-:W-:Y:S05]  /*7b80*/  BSYNC B1 ;  /* 0x0000000000017941 */ /* 0x000fea0003800000 */
.L_x_114:
[----:B-1----:R-:W-:Y:S04]  /*7b90*/  SHF.R.U32.HI R2, RZ, 0x15, R25 ;  /* 0x00000015ff027819 */ /* 0x002fe80000011619 */
[----:B------:R-:W-:Y:S01]  /*7ba0*/  LOP3.LUT P1, RZ, R2, 0x3, R52, 0x48, !PT ;  /* 0x0000000302ff7812 */ /* 0x000fe20007824834 */
[----:B------:R-:W-:Y:S01]  /*7bb0*/  @!UPT UIADD3 URZ, UPT, UPT, URZ, URZ, URZ ;  /* 0x000000fffffff290 */ /* 0x000fe2000fffe0ff */
[----:B----4-:R-:W-:Y:S11]  /*7bc0*/  @P0 BRA `(.L_x_119) ;  /* 0x0000000000080947 */ /* 0x010ff60003800000 */
[----:B------:R-:W1:Y:S02]  /*7bd0*/  SYNCS.PHASECHK.TRANS64.TRYWAIT P0, [R70+URZ+0x90], R0 ;  /* 0x00009000460075a7 */ /* 0x000e6400080011ff */
[----:B-1----:R-:W-:Y:S05]  /*7be0*/  @!P0 BRA `(.L_x_120) ;  /* 0x0000004c00148947 */ /* 0x002fea0003800000 */
.L_x_119:
[----:B------:R-:W-:Y:S05]  /*7bf0*/  @!P1 BRA `(.L_x_121) ;  /* 0x0000000000409947 */ /* 0x000fea0003800000 */
[----:B------:R-:W4:Y:S01]  /*7c00*/  LDCU.64 UR8, c[0x4][0x70] ;  /* 0x01000e00ff0877ac */ /* 0x000f220008000a00 */
[----:B------:R-:W-:Y:S01]  /*7c10*/  MOV R3, 0x0 ;  /* 0x0000000000037802 */ /* 0x000fe20000000f00 */
[----:B------:R-:W-:Y:S02]  /*7c20*/  HFMA2 R12, -RZ, RZ, 0, 5.9604644775390625e-08 ;  /* 0x00000001ff0c7431 */ /* 0x000fe400000001ff */
[----:B------:R-:W-:Y:S02]  /*7c30*/  IMAD.MOV.U32 R8, RZ, RZ, 0x192 ;  /* 0x00000192ff087424 */ /* 0x000fe400078e00ff */
[----:B------:R-:W-:Y:S01]  /*7c40*/  IMAD.MOV.U32 R13, RZ, RZ, RZ ;  /* 0x000000ffff0d7224 */ /* 0x000fe200078e00ff */
[----:B------:R-:W5:Y:S01]  /*7c50*/  LDCU.64 UR6, c[0x4][0x78] ;  /* 0x01000f00ff0677ac */ /* 0x000f620008000a00 */
[----:B------:R-:W1:Y:S01]  /*7c60*/  LDC.64 R2, c[0x4][R3] ;  /* 0x0100000003027b82 */ /* 0x000e620000000a00 */
[----:B------:R-:W2:Y:S01]  /*7c70*/  LDCU.64 UR4, c[0x4][0x10] ;  /* 0x01000200ff0477ac */ /* 0x000ea20008000a00 */
[----:B----4-:R-:W-:Y:S01]  /*7c80*/  MOV R5, UR9 ;  /* 0x0000000900057c02 */ /* 0x010fe20008000f00 */
[----:B------:R-:W-:Y:S01]  /*7c90*/  IMAD.U32 R4, RZ, RZ, UR8 ;  /* 0x00000008ff047e24 */ /* 0x000fe2000f8e00ff */
[----:B-----5:R-:W-:Y:S01]  /*7ca0*/  MOV R7, UR7 ;  /* 0x0000000700077c02 */ /* 0x020fe20008000f00 */
[----:B------:R-:W-:Y:S01]  /*7cb0*/  IMAD.U32 R6, RZ, RZ, UR6 ;  /* 0x00000006ff067e24 */ /* 0x000fe2000f8e00ff */
[----:B--2---:R-:W-:Y:S01]  /*7cc0*/  MOV R11, UR5 ;  /* 0x00000005000b7c02 */ /* 0x004fe20008000f00 */
[----:B------:R-:W-:Y:S02]  /*7cd0*/  IMAD.U32 R10, RZ, RZ, UR4 ;  /* 0x00000004ff0a7e24 */ /* 0x000fe4000f8e00ff */
[----:B------:R-:W-:Y:S07]  /*7ce0*/  LEPC R20, `(.L_x_121) ;  /* 0x000000001014794e */ /* 0x000fee0000000000 */
[----:B-1-3--:R-:W-:Y:S05]  /*7cf0*/  CALL.ABS.NOINC R2 ;  /* 0x0000000002007343 */ /* 0x00afea0003c00000 */
.L_x_121:
[----:B------:R-:W-:Y:S05]  /*7d00*/  WARPSYNC.ALL ;  /* 0x0000000000007948 */ /* 0x000fea0003800000 */
[----:B------:R-:W-:Y:S01]  /*7d10*/  R2UR UR4, R25 ;  /* 0x00000000190472ca */ /* 0x000fe200000e0000 */
[----:B------:R-:W-:Y:S01]  /*7d20*/  BSSY.RECONVERGENT B0, `(.L_x_122) ;  /* 0x000003d000007945 */ /* 0x000fe20003800200 */
[----:B------:R-:W-:Y:S11]  /*7d30*/  ISETP.NE.AND P0, PT, R66, RZ, PT ;  /* 0x000000ff4200720c */ /* 0x000ff60003f05270 */
[----:B------:R-:W1:Y:S02]  /*7d40*/  LDTM.x16 R4, tmem[UR4] ;  /* 0x00000004000479ee */ /* 0x000e640008240000 */
[C---:B-1-3--:R-:W-:Y:S01]  /*7d50*/  FMUL R0, R24.reuse, R4 ;  /* 0x0000000418007220 */ /* 0x04afe20000400000 */
[C---:B------:R-:W-:Y:S01]  /*7d60*/  FMUL R2, R24.reuse, R5 ;  /* 0x0000000518027220 */ /* 0x040fe20000400000 */
[C---:B------:R-:W-:Y:S01]  /*7d70*/  FMUL R3, R24.reuse, R6 ;  /* 0x0000000618037220 */ /* 0x040fe20000400000 */
[C---:B------:R-:W-:Y:S01]  /*7d80*/  FMUL R7, R24.reuse, R7 ;  /* 0x0000000718077220 */ /* 0x040fe20000400000 */
[C---:B------:R-:W-:Y:S01]  /*7d90*/  FFMA R28, R27.reuse, R32, R0 ;  /* 0x000000201b1c7223 */ /* 0x040fe20000000000 */
        /* <DEDUP_REMOVED lines=10> */
[----:B------:R1:W-:Y:S01]  /*7e40*/  STS.128 [R64], R28 ;  /* 0x0000001c40007388 */ /* 0x0003e20000000c00 */
        /* <DEDUP_REMOVED lines=8> */
[----:B------:R1:W-:Y:S01]  /*7ed0*/  STS.128 [R63+0x10], R4 ;  /* 0x000010043f007388 */ /* 0x0003e20000000c00 */
[C---:B------:R-:W-:Y:S01]  /*7ee0*/  FMUL R13, R24.reuse, R17 ;  /* 0x00000011180d7220 */ /* 0x040fe20000400000 */
[C---:B------:R-:W-:Y:S01]  /*7ef0*/  FFMA R10, R27.reuse, R42, R10 ;  /* 0x0000002a1b0a7223 */ /* 0x040fe2000000000a */
[C---:B------:R-:W-:Y:S01]  /*7f00*/  FMUL R14, R24.reuse, R18 ;  /* 0x00000012180e7220 */ /* 0x040fe20000400000 */
[C---:B------:R-:W-:Y:S01]  /*7f10*/  FFMA R11, R27.reuse, R43, R15 ;  /* 0x0000002b1b0b7223 */ /* 0x040fe2000000000f */
[----:B------:R-:W-:Y:S01]  /*7f20*/  FMUL R19, R24, R19 ;  /* 0x0000001318137220 */ /* 0x000fe20000400000 */
[C---:B------:R-:W-:Y:S01]  /*7f30*/  FFMA R12, R27.reuse, R44, R12 ;  /* 0x0000002c1b0c7223 */ /* 0x040fe2000000000c */
[C---:B------:R-:W-:Y:S01]  /*7f40*/  FFMA R13, R27.reuse, R45, R13 ;  /* 0x0000002d1b0d7223 */ /* 0x040fe2000000000d */
[C---:B------:R-:W-:Y:S01]  /*7f50*/  FFMA R14, R27.reuse, R46, R14 ;  /* 0x0000002e1b0e7223 */ /* 0x040fe2000000000e */
[----:B------:R1:W-:Y:S01]  /*7f60*/  STS.128 [R62+0x20], R8 ;  /* 0x000020083e007388 */ /* 0x0003e20000000c00 */
[----:B------:R-:W-:Y:S05]  /*7f70*/  FFMA R15, R27, R47, R19 ;  /* 0x0000002f1b0f7223 */ /* 0x000fea0000000013 */
[----:B------:R1:W-:Y:S01]  /*7f80*/  STS.128 [R59+0x30], R12 ;  /* 0x0000300c3b007388 */ /* 0x0003e20000000c00 */
[----:B------:R-:W-:Y:S01]  /*7f90*/  @!PT LDS RZ, [RZ] ;  /* 0x00000000fffff984 */ /* 0x000fe20000000800 */
[----:B------:R-:W-:Y:S01]  /*7fa0*/  @!PT LDS RZ, [RZ] ;  /* 0x00000000fffff984 */ /* 0x000fe20000000800 */
[----:B------:R-:W-:Y:S01]  /*7fb0*/  @!PT LDS RZ, [RZ] ;  /* 0x00000000fffff984 */ /* 0x000fe20000000800 */
[----:B------:R-:W-:Y:S01]  /*7fc0*/  @!PT LDS RZ, [RZ] ;  /* 0x00000000fffff984 */ /* 0x000fe20000000800 */
[----:B------:R3:W-:Y:S06]  /*7fd0*/  MEMBAR.ALL.CTA ;  /* 0x0000000000007992 */ /* 0x0007ec0000008000 */
[----:B---3--:R-:W3:Y:S02]  /*7fe0*/  FENCE.VIEW.ASYNC.S ;  /* 0x00000000000073c6 */ /* 0x008ee40000000000 */
[----:B---3--:R-:W-:Y:S06]  /*7ff0*/  BAR.SYNC.DEFER_BLOCKING 0x1, 0x80 ;  /* 0x0042000000007b1d */ /* 0x008fec0000010000 */
[----:B------:R-:W-:Y:S05]  /*8000*/  @P0 BRA `(.L_x_123) ;  /* 0x0000000000380947 */ /* 0x000fea0003800000 */
[----:B------:R-:W-:Y:S01]  /*8010*/  UIADD3 UR4, UPT, UPT, UR43, 0x200, URZ ;  /* 0x000002002b047890 */ /* 0x000fe2000fffe0ff */
[----:B------:R-:W-:Y:S01]  /*8020*/  UMOV UR47, UR60 ;  /* 0x0000003c002f7c82 */ /* 0x000fe20008000000 */
[----:B------:R-:W-:Y:S02]  /*8030*/  UIADD3 UR9, UPT, UPT, UR45, 0x80, URZ ;  /* 0x000000802d097890 */ /* 0x000fe4000fffe0ff */
[----:B------:R-:W-:Y:S02]  /*8040*/  UIADD3 UR8, UPT, UPT, UR43, 0x1200, URZ ;  /* 0x000012002b087890 */ /* 0x000fe4000fffe0ff */
[----:B------:R-:W-:Y:S01]  /*8050*/  MOV R56, UR4 ;  /* 0x0000000400387c02 */ /* 0x000fe20008000f00 */
[----:B------:R-:W-:Y:S01]  /*8060*/  UIADD3 UR4, UP0, UPT, UR50, 0x680, URZ ;  /* 0x0000068032047890 */ /* 0x000fe2000ff1e0ff */
[----:B------:R-:W-:Y:S02]  /*8070*/  UMOV UR10, UR46 ;  /* 0x0000002e000a7c82 */ /* 0x000fe40008000000 */
[----:B------:R-:W-:Y:S01]  /*8080*/  R2UR UR44, R56 ;  /* 0x00000000382c72ca */ /* 0x000fe200000e0000 */
[----:B------:R-:W-:Y:S01]  /*8090*/  UIADD3.X UR5, UPT, UPT, URZ, UR51, URZ, UP0, !UPT ;  /* 0x00000033ff057290 */ /* 0x000fe200087fe4ff */
[----:B------:R-:W-:Y:S11]  /*80a0*/  UMOV UR11, UR60 ;  /* 0x0000003c000b7c82 */ /* 0x000ff60008000000 */
[----:B------:R3:W-:Y:S01]  /*80b0*/  UTMASTG.3D [UR44], [UR4] ;  /* 0x0000002c040073b5 */ /* 0x0007e20008010000 */
[----:B------:R3:W-:Y:S01]  /*80c0*/  UTMASTG.3D [UR8], [UR4] ;  /* 0x00000008040073b5 */ /* 0x0007e20008010000 */
[----:B------:R0:W-:Y:S01]  /*80d0*/  UTMACMDFLUSH ;  /* 0x00000000000079b7 */ /* 0x0001e20000000000 */
[----:B---3--:R-:W-:Y:S04]  /*80e0*/  DEPBAR.LE SB0, 0x1 ;  /* 0x000080400000791a */ /* 0x008fe80000000000 */
.L_x_123:
[----:B------:R-:W-:Y:S05]  /*80f0*/  BSYNC.RECONVERGENT B0 ;  /* 0x0000000000007941 */ /* 0x000fea0003800200 */
.L_x_122:
[----:B------:R-:W-:Y:S01]  /*8100*/  BAR.SYNC.DEFER_BLOCKING 0x1, 0x80 ;  /* 0x0042000000007b1d */ /* 0x000fe20000010000 */
[----:B------:R-:W-:Y:S01]  /*8110*/  ISETP.NE.AND P1, PT, R69, RZ, PT ;  /* 0x000000ff4500720c */ /* 0x000fe20003f25270 */
[----:B------:R-:W-:Y:S01]  /*8120*/  UISETP.NE.AND UP0, UPT, UR49, URZ, UPT ;  /* 0x000000ff3100728c */ /* 0x000fe2000bf05270 */
[----:B------:R-:W-:Y:S11]  /*8130*/  LEA R2, R71, UR43, 0x3 ;  /* 0x0000002b47027c11 */ /* 0x000ff6000f8e18ff */
[----:B------:R-:W-:Y:S01]  /*8140*/  @P1 SHF.L.U32 R3, RZ, 0x1f, RZ ;  /* 0x0000001fff031819 */ /* 0x000fe200000006ff */
[----:B------:R-:W-:Y:S06]  /*8150*/  BRA.U !UP0, `(.L_x_124) ;  /* 0x0000000108247547 */ /* 0x000fec000b800000 */
[----:B-1----:R-:W-:Y:S01]  /*8160*/  IMAD.U32 R4, RZ, RZ, UR48 ;  /* 0x00000030ff047e24 */ /* 0x002fe2000f8e00ff */
[----:B------:R-:W-:Y:S01]  /*8170*/  MOV R0, UR62 ;  /* 0x0000003e00007c02 */ /* 0x000fe20008000f00 */
[----:B------:R-:W-:Y:S03]  /*8180*/  UIADD3 UR4, UPT, UPT, UR48, 0x1, URZ ;  /* 0x0000000130047890 */ /* 0x000fe6000fffe0ff */
[----:B------:R-:W-:Y:S01]  /*8190*/  @P1 LEA R4, R4, UR43, 0x3 ;  /* 0x0000002b04041c11 */ /* 0x000fe2000f8e18ff */
[----:B------:R-:W-:Y:S04]  /*81a0*/  UISETP.NE.AND UP0, UPT, UR4, 0x4, UPT ;  /* 0x000000040400788c */ /* 0x000fe8000bf05270 */
[----:B------:R-:W-:Y:S01]  /*81b0*/  @P1 VIADD R4, R4, 0x40 ;  /* 0x0000004004041836 */ /* 0x000fe20000000000 */
[----:B------:R-:W-:Y:S04]  /*81c0*/  USEL UR48, UR4, URZ, UP0 ;  /* 0x000000ff04307287 */ /* 0x000fe80008000000 */
[----:B------:R-:W-:Y:S04]  /*81d0*/  @P1 PRMT R0, R0, 0x654, R4 ;  /* 0x0000065400001816 */ /* 0x000fe80000000004 */
[----:B------:R3:W-:Y:S04]  /*81e0*/  @P1 SYNCS.ARRIVE.TRANS64.RED.A1T0 RZ, [R0+URZ], RZ ;  /* 0x000000ff00ff19a7 */ /* 0x0007e800081004ff */
.L_x_124:
[----:B------:R-:W4:Y:S01]  /*81f0*/  @P1 SYNCS.PHASECHK.TRANS64.TRYWAIT P0, [R2+URZ+0x20], R3 ;  /* 0x00002003020015a7 */ /* 0x000f2200080011ff */
[----:B------:R-:W-:Y:S01]  /*8200*/  BSSY B1, `(.L_x_125) ;  /* 0x0000016000017945 */ /* 0x000fe20003800000 */
[----:B----4-:R-:W-:Y:S03]  /*8210*/  @P1 SEL R72, RZ, 0x1, !P0 ;  /* 0x00000001ff481807 */ /* 0x010fe60004000000 */
[----:B------:R-:W-:Y:S05]  /*8220*/  @!P1 BRA `(.L_x_126) ;  /* 0x00000000004c9947 */ /* 0x000fea0003800000 */
[----:B------:R-:W-:Y:S01]  /*8230*/  ISETP.NE.AND P0, PT, R72, RZ, PT ;  /* 0x000000ff4800720c */ /* 0x000fe20003f05270 */
[----:B------:R-:W-:Y:S01]  /*8240*/  BSSY B0, `(.L_x_127) ;  /* 0x000000b000007945 */ /* 0x000fe20003800000 */
[----:B------:R-:W-:Y:S11]  /*8250*/  ISETP.NE.AND P1, PT, R73, RZ, PT ;  /* 0x000000ff4900720c */ /* 0x000ff60003f25270 */
[----:B------:R-:W-:Y:S02]  /*8260*/  @!UPT UIADD3 URZ, UPT, UPT, URZ, URZ, URZ ;  /* 0x000000fffffff290 */ /* 0x000fe4000fffe0ff */
[C---:B-1----:R-:W-:Y:S01]  /*8270*/  @P1 IMAD R6, R71.reuse, 0x2000, R64 ;  /* 0x0000200047061824 */ /* 0x042fe200078e0240 */
[C---:B------:R-:W-:Y:S01]  /*8280*/  @P1 LEA R4, R71.reuse, R62, 0xd ;  /* 0x0000003e47041211 */ /* 0x040fe200078e68ff */
[C---:B------:R-:W-:Y:S02]  /*8290*/  @P1 IMAD R5, R71.reuse, 0x2000, R63 ;  /* 0x0000200047051824 */ /* 0x040fe400078e023f */
[----:B------:R-:W-:Y:S01]  /*82a0*/  @P1 IMAD R3, R71, 0x2000, R59 ;  /* 0x0000200047031824 */ /* 0x000fe200078e023b */
[----:B------:R-:W-:Y:S06]  /*82b0*/  @P0 BRA `(.L_x_128) ;  /* 0x00000000000c0947 */ /* 0x000fec0003800000 */
[----:B---3--:R-:W-:Y:S04]  /*82c0*/  SHF.L.U32 R0, RZ, 0x1f, RZ ;  /* 0x0000001fff007819 */ /* 0x008fe800000006ff */
[----:B------:R-:W1:Y:S02]  /*82d0*/  SYNCS.PHASECHK.TRANS64.TRYWAIT P0, [R2+URZ+0x20], R0 ;  /* 0x00002000020075a7 */ /* 0x000e6400080011ff */
[----:B-1----:R-:W-:Y:S05]  /*82e0*/  @!P0 BRA `(.L_x_129) ;  /* 0x0000004400688947 */ /* 0x002fea0003800000 */
.L_x_128:
[----:B------:R-:W-:Y:S05]  /*82f0*/  BSYNC B0 ;  /* 0x0000000000007941 */ /* 0x000fea0003800000 */
.L_x_127:
[----:B------:R-:W-:Y:S02]  /*8300*/  ISETP.NE.AND P0, PT, R73, RZ, PT ;  /* 0x000000ff4900720c */ /* 0x000fe40003f05270 */
[----:B------:R-:W-:Y:S11]  /*8310*/  IADD3 R71, PT, PT, R71, 0x1, RZ ;  /* 0x0000000147477810 */ /* 0x000ff60007ffe0ff */
[----:B------:R4:W1:Y:S04]  /*8320*/  @P0 LDS.128 R32, [R6] ;  /* 0x0000000006200984 */ /* 0x0008680000000c00 */
[----:B------:R4:W1:Y:S04]  /*8330*/  @P0 LDS.128 R36, [R5+0x10] ;  /* 0x0000100005240984 */ /* 0x0008680000000c00 */
[----:B------:R4:W1:Y:S04]  /*8340*/  @P0 LDS.128 R40, [R4+0x20] ;  /* 0x0000200004280984 */ /* 0x0008680000000c00 */
[----:B------:R4:W1:Y:S02]  /*8350*/  @P0 LDS.128 R44, [R3+0x30] ;  /* 0x00003000032c0984 */ /* 0x0008640000000c00 */
.L_x_126:
[----:B------:R-:W-:Y:S05]  /*8360*/  BSYNC B1 ;  /* 0x0000000000017941 */ /* 0x000fea0003800000 */
.L_x_125:
[----:B-1-3--:R-:W-:Y:S05]  /*8370*/  VIADD R0, R25, 0x10 ;  /* 0x0000001019007836 */ /* 0x00afea0000000000 */
[----:B------:R-:W-:Y:S04]  /*8380*/  SHF.R.U32.HI R0, RZ, 0x15, R0 ;  /* 0x00000015ff007819 */ /* 0x000fe80000011600 */
[----:B------:R-:W-:Y:S11]  /*8390*/  LOP3.LUT P0, RZ, R0, 0x3, R52, 0x48, !PT ;  /* 0x0000000300ff7812 */ /* 0x000ff60007804834 */
[----:B------:R-:W-:Y:S02]  /*83a0*/  @!UPT UIADD3 URZ, UPT, UPT, URZ, URZ, URZ ;  /* 0x000000fffffff290 */ /* 0x000fe4000fffe0ff */
[----:B------:R-:W-:Y:S05]  /*83b0*/  @!P0 BRA `(.L_x_130) ;  /* 0x0000000000408947 */ /* 0x000fea0003800000 */
[----:B------:R-:W1:Y:S01]  /*83c0*/  LDCU.64 UR8, c[0x4][0x70] ;  /* 0x01000e00ff0877ac */ /* 0x000e620008000a00 */
[----:B----4-:R-:W-:Y:S01]  /*83d0*/  MOV R3, 0x0 ;  /* 0x0000000000037802 */ /* 0x010fe20000000f00 */
[----:B------:R-:W-:Y:S02]  /*83e0*/  HFMA2 R12, -RZ, RZ, 0, 5.9604644775390625e-08 ;  /* 0x00000001ff0c7431 */ /* 0x000fe400000001ff */
[----:B------:R-:W-:Y:S02]  /*83f0*/  IMAD.MOV.U32 R8, RZ, RZ, 0x192 ;  /* 0x00000192ff087424 */ /* 0x000fe400078e00ff */
[----:B------:R-:W-:Y:S01]  /*8400*/  IMAD.MOV.U32 R13, RZ, RZ, RZ ;  /* 0x000000ffff0d7224 */ /* 0x000fe200078e00ff */
[----:B------:R-:W3:Y:S01]  /*8410*/  LDCU.64 UR6, c[0x4][0x78] ;  /* 0x01000f00ff0677ac */ /* 0x000ee20008000a00 */
[----:B------:R-:W4:Y:S01]  /*8420*/  LDC.64 R2, c[0x4][R3] ;  /* 0x0100000003027b82 */ /* 0x000f220000000a00 */
[----:B------:R-:W5:Y:S01]  /*8430*/  LDCU.64 UR4, c[0x4][0x10] ;  /* 0x01000200ff0477ac */ /* 0x000f620008000a00 */
[----:B-1----:R-:W-:Y:S01]  /*8440*/  MOV R5, UR9 ;  /* 0x0000000900057c02 */ /* 0x002fe20008000f00 */
[----:B------:R-:W-:Y:S01]  /*8450*/  IMAD.U32 R4, RZ, RZ, UR8 ;  /* 0x00000008ff047e24 */ /* 0x000fe2000f8e00ff */
[----:B---3--:R-:W-:Y:S01]  /*8460*/  MOV R7, UR7 ;  /* 0x0000000700077c02 */ /* 0x008fe20008000f00 */
[----:B------:R-:W-:Y:S01]  /*8470*/  IMAD.U32 R6, RZ, RZ, UR6 ;  /* 0x00000006ff067e24 */ /* 0x000fe2000f8e00ff */
[----:B-----5:R-:W-:Y:S01]  /*8480*/  MOV R11, UR5 ;  /* 0x00000005000b7c02 */ /* 0x020fe20008000f00 */
[----:B------:R-:W-:Y:S02]  /*8490*/  IMAD.U32 R10, RZ, RZ, UR4 ;  /* 0x00000004ff0a7e24 */ /* 0x000fe4000f8e00ff */
[----:B------:R-:W-:Y:S07]  /*84a0*/  LEPC R20, `(.L_x_130) ;  /* 0x000000001014794e */ /* 0x000fee0000000000 */
[----:B--2-4-:R-:W-:Y:S05]  /*84b0*/  CALL.ABS.NOINC R2 ;  /* 0x0000000002007343 */ /* 0x014fea0003c00000 */
.L_x_130:
[----:B------:R-:W-:Y:S05]  /*84c0*/  WARPSYNC.ALL ;  /* 0x0000000000007948 */ /* 0x000fea0003800000 */
[----:B------:R-:W-:Y:S01]  /*84d0*/  R2UR UR4, R25 ;  /* 0x00000000190472ca */ /* 0x000fe200000e0000 */
[----:B------:R-:W-:Y:S01]  /*84e0*/  BSSY.RECONVERGENT B0, `(.L_x_131) ;  /* 0x0000045000007945 */ /* 0x000fe20003800200 */
[----:B------:R-:W-:Y:S02]  /*84f0*/  ISETP.NE.AND P6, PT, R69, RZ, PT ;  /* 0x000000ff4500720c */ /* 0x000fe40003fc5270 */
[----:B------:R-:W-:Y:S02]  /*8500*/  ISETP.NE.AND P0, PT, R66, RZ, PT ;  /* 0x000000ff4200720c */ /* 0x000fe40003f05270 */
[----:B------:R-:W-:Y:S07]  /*8510*/  MOV R20, UR48 ;  /* 0x0000003000147c02 */ /* 0x000fee0008000f00 */
[----:B----4-:R-:W1:Y:S02]  /*8520*/  LDTM.x16 R4, tmem[UR4+0x10] ;  /* 0x00001004000479ee */ /* 0x010e640008240000 */
[----:B------:R-:W-:Y:S01]  /*8530*/  @P6 LEA R20, R20, UR43, 0x3 ;  /* 0x0000002b14146c11 */ /* 0x000fe2000f8e18ff */
[C---:B-1----:R-:W-:Y:S01]  /*8540*/  FMUL R0, R24.reuse, R4 ;  /* 0x0000000418007220 */ /* 0x042fe20000400000 */
        /* <DEDUP_REMOVED lines=33> */
[----:B------:R-:W-:Y:S01]  /*8760*/  FFMA R15, R27, R47, R19 ;  /* 0x0000002f1b0f7223 */ /* 0x000fe20000000013 */
[----:B------:R-:W-:Y:S02]  /*8770*/  MOV R16, UR62 ;  /* 0x0000003e00107c02 */ /* 0x000fe40008000f00 */
[----:B------:R-:W-:Y:S02]  /*8780*/  @P6 IADD3 R17, PT, PT, R20, 0x40, RZ ;  /* 0x0000004014116810 */ /* 0x000fe40007ffe0ff */
[----:B------:R1:W-:Y:S01]  /*8790*/  STS.128 [R59+0x2030], R12 ;  /* 0x0020300c3b007388 */ /* 0x0003e20000000c00 */
[----:B------:R-:W-:Y:S02]  /*87a0*/  LEA R0, R71, UR43, 0x3 ;  /* 0x0000002b47007c11 */ /* 0x000fe4000f8e18ff */
[----:B------:R-:W-:Y:S01]  /*87b0*/  @P6 PRMT R16, R16, 0x654, R17 ;  /* 0x0000065410106816 */ /* 0x000fe20000000011 */
[----:B------:R-:W-:Y:S01]  /*87c0*/  @!PT LDS RZ, [RZ] ;  /* 0x00000000fffff984 */ /* 0x000fe20000000800 */
[----:B------:R-:W-:Y:S01]  /*87d0*/  @!PT LDS RZ, [RZ] ;  /* 0x00000000fffff984 */ /* 0x000fe20000000800 */
[----:B------:R-:W-:Y:S01]  /*87e0*/  @!PT LDS RZ, [RZ] ;  /* 0x00000000fffff984 */ /* 0x000fe20000000800 */
[----:B------:R-:W-:Y:S01]  /*87f0*/  @!PT LDS RZ, [RZ] ;  /* 0x00000000fffff984 */ /* 0x000fe20000000800 */
[----:B------:R3:W-:Y:S06]  /*8800*/  MEMBAR.ALL.CTA ;  /* 0x0000000000007992 */ /* 0x0007ec0000008000 */
[----:B---3--:R-:W3:Y:S01]  /*8810*/  FENCE.VIEW.ASYNC.S ;  /* 0x00000000000073c6 */ /* 0x008ee20000000000 */
[----:B------:R-:W-:Y:S01]  /*8820*/  @P6 SHF.L.U32 R2, RZ, 0x1f, RZ ;  /* 0x0000001fff026819 */ /* 0x000fe200000006ff */
[----:B---3--:R-:W-:Y:S06]  /*8830*/  BAR.SYNC.DEFER_BLOCKING 0x1, 0x80 ;  /* 0x0042000000007b1d */ /* 0x008fec0000010000 */
[----:B------:R-:W-:Y:S05]  /*8840*/  @P0 BRA `(.L_x_132) ;  /* 0x0000000000380947 */ /* 0x000fea0003800000 */
[----:B------:R-:W-:Y:S02]  /*8850*/  UIADD3 UR4, UP0, UPT, UR50, 0x680, URZ ;  /* 0x0000068032047890 */ /* 0x000fe4000ff1e0ff */
[----:B------:R-:W-:Y:S02]  /*8860*/  UIADD3 UR13, UPT, UPT, UR45, 0x10, URZ ;  /* 0x000000102d0d7890 */ /* 0x000fe4000fffe0ff */
[----:B------:R-:W-:Y:S02]  /*8870*/  UIADD3 UR12, UPT, UPT, UR43, 0x2200, URZ ;  /* 0x000022002b0c7890 */ /* 0x000fe4000fffe0ff */
[----:B------:R-:W-:Y:S01]  /*8880*/  UIADD3.X UR5, UPT, UPT, URZ, UR51, URZ, UP0, !UPT ;  /* 0x00000033ff057290 */ /* 0x000fe200087fe4ff */
[----:B------:R-:W-:Y:S01]  /*8890*/  UMOV UR14, UR46 ;  /* 0x0000002e000e7c82 */ /* 0x000fe20008000000 */
[----:B------:R-:W-:Y:S01]  /*88a0*/  UMOV UR15, UR60 ;  /* 0x0000003c000f7c82 */ /* 0x000fe20008000000 */
[----:B------:R-:W-:Y:S02]  /*88b0*/  UIADD3 UR9, UPT, UPT, UR45, 0x90, URZ ;  /* 0x000000902d097890 */ /* 0x000fe4000fffe0ff */
[----:B------:R-:W-:Y:S01]  /*88c0*/  UIADD3 UR8, UPT, UPT, UR43, 0x3200, URZ ;  /* 0x000032002b087890 */ /* 0x000fe2000fffe0ff */
[----:B------:R-:W-:Y:S03]  /*88d0*/  UMOV UR10, UR46 ;  /* 0x0000002e000a7c82 */ /* 0x000fe60008000000 */
[----:B------:R3:W-:Y:S01]  /*88e0*/  UTMASTG.3D [UR12], [UR4] ;  /* 0x0000000c040073b5 */ /* 0x0007e20008010000 */
[----:B------:R-:W-:Y:S04]  /*88f0*/  UMOV UR11, UR60 ;  /* 0x0000003c000b7c82 */ /* 0x000fe80008000000 */
[----:B------:R3:W-:Y:S01]  /*8900*/  UTMASTG.3D [UR8], [UR4] ;  /* 0x00000008040073b5 */ /* 0x0007e20008010000 */
[----:B------:R0:W-:Y:S01]  /*8910*/  UTMACMDFLUSH ;  /* 0x00000000000079b7 */ /* 0x0001e20000000000 */
[----:B---3--:R-:W-:Y:S04]  /*8920*/  DEPBAR.LE SB0, 0x1 ;  /* 0x000080400000791a */ /* 0x008fe80000000000 */
.L_x_132:
[----:B------:R-:W-:Y:S05]  /*8930*/  BSYNC.RECONVERGENT B0 ;  /* 0x0000000000007941 */ /* 0x000fea0003800200 */
.L_x_131:
[----:B------:R-:W-:Y:S01]  /*8940*/  BAR.SYNC.DEFER_BLOCKING 0x1, 0x80 ;  /* 0x0042000000007b1d */ /* 0x000fe20000010000 */
[----:B------:R-:W-:Y:S04]  /*8950*/  UIADD3 UR4, UPT, UPT, UR48, 0x1, URZ ;  /* 0x0000000130047890 */ /* 0x000fe8000fffe0ff */
[----:B------:R-:W-:Y:S04]  /*8960*/  UISETP.NE.AND UP0, UPT, UR4, 0x4, UPT ;  /* 0x000000040400788c */ /* 0x000fe8000bf05270 */
[----:B------:R-:W-:Y:S01]  /*8970*/  USEL UR47, UR4, URZ, UP0 ;  /* 0x000000ff042f7287 */ /* 0x000fe20008000000 */
[----:B------:R3:W-:Y:S01]  /*8980*/  @P6 SYNCS.ARRIVE.TRANS64.RED.A1T0 RZ, [R16+URZ], RZ ;  /* 0x000000ff10ff69a7 */ /* 0x0007e200081004ff */
[----:B------:R-:W-:Y:S01]  /*8990*/  BSSY B1, `(.L_x_133) ;  /* 0x0000017000017945 */ /* 0x000fe20003800000 */
[----:B------:R-:W4:Y:S02]  /*89a0*/  @P6 SYNCS.PHASECHK.TRANS64.TRYWAIT P0, [R0+URZ+0x20], R2 ;  /* 0x00002002000065a7 */ /* 0x000f2400080011ff */
[----:B----4-:R-:W-:Y:S01]  /*89b0*/  @P6 SEL R72, RZ, 0x1, !P0 ;  /* 0x00000001ff486807 */ /* 0x010fe20004000000 */
[----:B---3--:R-:W-:Y:S06]  /*89c0*/  @!P6 BRA `(.L_x_134) ;  /* 0x00000000004ce947 */ /* 0x008fec0003800000 */
        /* <DEDUP_REMOVED lines=9> */
[----:B------:R-:W-:Y:S04]  /*8a60*/  SHF.L.U32 R6, RZ, 0x1f, RZ ;  /* 0x0000001fff067819 */ /* 0x000fe800000006ff */
[----:B------:R-:W1:Y:S02]  /*8a70*/  SYNCS.PHASECHK.TRANS64.TRYWAIT P0, [R0+URZ+0x20], R6 ;  /* 0x00002006000075a7 */ /* 0x000e6400080011ff */
[----:B-1----:R-:W-:Y:S05]  /*8a80*/  @!P0 BRA `(.L_x_137) ;  /* 0x0000003c00948947 */ /* 0x002fea0003800000 */
.L_x_136:
[----:B------:R-:W-:Y:S05]  /*8a90*/  BSYNC B0 ;  /* 0x0000000000007941 */ /* 0x000fea0003800000 */
.L_x_135:
[----:B------:R-:W-:Y:S02]  /*8aa0*/  ISETP.NE.AND P0, PT, R73, RZ, PT ;  /* 0x000000ff4900720c */ /* 0x000fe40003f05270 */
[----:B------:R-:W-:Y:S11]  /*8ab0*/  IADD3 R71, PT, PT, R71, 0x1, RZ ;  /* 0x0000000147477810 */ /* 0x000ff60007ffe0ff */
[----:B------:R3:W4:Y:S04]  /*8ac0*/  @P0 LDS.128 R32, [R5] ;  /* 0x0000000005200984 */ /* 0x0007280000000c00 */
[----:B------:R3:W1:Y:S04]  /*8ad0*/  @P0 LDS.128 R36, [R4+0x10] ;  /* 0x0000100004240984 */ /* 0x0006680000000c00 */
[----:B------:R3:W1:Y:S04]  /*8ae0*/  @P0 LDS.128 R40, [R3+0x20] ;  /* 0x0000200003280984 */ /* 0x0006680000000c00 */
[----:B------:R3:W1:Y:S02]  /*8af0*/  @P0 LDS.128 R44, [R2+0x30] ;  /* 0x00003000022c0984 */ /* 0x0006640000000c00 */
.L_x_134:
[----:B------:R-:W-:Y:S05]  /*8b00*/  BSYNC B1 ;  /* 0x0000000000017941 */ /* 0x000fea0003800000 */
.L_x_133:
[----:B-1----:R-:W-:Y:S05]  /*8b10*/  VIADD R0, R25, 0x20 ;  /* 0x0000002019007836 */ /* 0x002fea0000000000 */
[----:B------:R-:W-:Y:S04]  /*8b20*/  SHF.R.U32.HI R0, RZ, 0x15, R0 ;  /* 0x00000015ff007819 */ /* 0x000fe80000011600 */
[----:B------:R-:W-:Y:S11]  /*8b30*/  LOP3.LUT P0, RZ, R0, 0x3, R52, 0x48, !PT ;  /* 0x0000000300ff7812 */ /* 0x000ff60007804834 */
[----:B------:R-:W-:Y:S02]  /*8b40*/  @!UPT UIADD3 URZ, UPT, UPT, URZ, URZ, URZ ;  /* 0x000000fffffff290 */ /* 0x000fe4000fffe0ff */
[----:B------:R-:W-:Y:S05]  /*8b50*/  @!P0 BRA `(.L_x_138) ;  /* 0x0000000000408947 */ /* 0x000fea0003800000 */
[----:B------:R-:W1:Y:S01]  /*8b60*/  LDCU.64 UR8, c[0x4][0x70] ;  /* 0x01000e00ff0877ac */ /* 0x000e620008000a00 */
[----:B---3--:R-:W-:Y:S01]  /*8b70*/  MOV R3, 0x0 ;  /* 0x0000000000037802 */ /* 0x008fe20000000f00 */
[----:B------:R-:W-:Y:S02]  /*8b80*/  HFMA2 R12, -RZ, RZ, 0, 5.9604644775390625e-08 ;  /* 0x00000001ff0c7431 */ /* 0x000fe400000001ff */
[----:B------:R-:W-:Y:S02]  /*8b90*/  IMAD.MOV.U32 R8, RZ, RZ, 0x192 ;  /* 0x00000192ff087424 */ /* 0x000fe400078e00ff */
[----:B------:R-:W-:Y:S01]  /*8ba0*/  IMAD.MOV.U32 R13, RZ, RZ, RZ ;  /* 0x000000ffff0d7224 */ /* 0x000fe200078e00ff */
[----:B------:R-:W3:Y:S01]  /*8bb0*/  LDCU.64 UR6, c[0x4][0x78] ;  /* 0x01000f00ff0677ac */ /* 0x000ee20008000a00 */
[----:B------:R-:W2:Y:S01]  /*8bc0*/  LDC.64 R2, c[0x4][R3] ;  /* 0x0100000003027b82 */ /* 0x000ea20000000a00 */
        /* <DEDUP_REMOVED lines=9> */
.L_x_138:
[----:B------:R-:W-:Y:S05]  /*8c60*/  WARPSYNC.ALL ;  /* 0x0000000000007948 */ /* 0x000fea0003800000 */
[----:B------:R-:W-:Y:S01]  /*8c70*/  R2UR UR4, R25 ;  /* 0x00000000190472ca */ /* 0x000fe200000e0000 */
[----:B------:R-:W-:Y:S01]  /*8c80*/  BSSY.RECONVERGENT B0, `(.L_x_139) ;  /* 0x0000045000007945 */ /* 0x000fe20003800200 */
[----:B------:R-:W-:Y:S02]  /*8c90*/  ISETP.NE.AND P6, PT, R69, RZ, PT ;  /* 0x000000ff4500720c */ /* 0x000fe40003fc5270 */
[----:B------:R-:W-:Y:S02]  /*8ca0*/  ISETP.NE.AND P0, PT, R66, RZ, PT ;  /* 0x000000ff4200720c */ /* 0x000fe40003f05270 */
[----:B------:R-:W-:Y:S07]  /*8cb0*/  MOV R20, UR47 ;  /* 0x0000002f00147c02 */ /* 0x000fee0008000f00 */
[----:B---3--:R-:W1:Y:S02]  /*8cc0*/  LDTM.x16 R4, tmem[UR4+0x20] ;  /* 0x00002004000479ee */ /* 0x008e640008240000 */
[----:B------:R-:W-:Y:S01]  /*8cd0*/  @P6 LEA R20, R20, UR43, 0x3 ;  /* 0x0000002b14146c11 */ /* 0x000fe2000f8e18ff */
[C---:B-1----:R-:W-:Y:S01]  /*8ce0*/  FMUL R0, R24.reuse, R4 ;  /* 0x0000000418007220 */ /* 0x042fe20000400000 */
[C---:B------:R-:W-:Y:S01]  /*8cf0*/  FMUL R2, R24.reuse, R5 ;  /* 0x0000000518027220 */ /* 0x040fe20000400000 */
[C---:B------:R-:W-:Y:S01]  /*8d00*/  FMUL R3, R24.reuse, R6 ;  /* 0x0000000618037220 */ /* 0x040fe20000400000 */
[C---:B------:R-:W-:Y:S01]  /*8d10*/  FMUL R7, R24.reuse, R7 ;  /* 0x0000000718077220 */ /* 0x040fe20000400000 */
[C---:B----4-:R-:W-:Y:S01]  /*8d20*/  FFMA R28, R27.reuse, R32, R0 ;  /* 0x000000201b1c7223 */ /* 0x050fe20000000000 */
        /* <DEDUP_REMOVED lines=58> */
.L_x_140:
[----:B------:R-:W-:Y:S05]  /*90d0*/  BSYNC.RECONVERGENT B0 ;  /* 0x0000000000007941 */ /* 0x000fea0003800200 */
.L_x_139:
[----:B------:R-:W-:Y:S01]  /*90e0*/  BAR.SYNC.DEFER_BLOCKING 0x1, 0x80 ;  /* 0x0042000000007b1d */ /* 0x000fe20000010000 */
[----:B------:R-:W-:Y:S01]  /*90f0*/  UIADD3 UR4, UPT, UPT, UR47, 0x1, URZ ;  /* 0x000000012f047890 */ /* 0x000fe2000fffe0ff */
[----:B------:R-:W-:Y:S03]  /*9100*/  HFMA2 R74, -RZ, RZ, 0, 0 ;  /* 0x00000000ff4a7431 */ /* 0x000fe600000001ff */
        /* <DEDUP_REMOVED lines=19> */
.L_x_144:
[----:B------:R-:W-:Y:S05]  /*9240*/  BSYNC B0 ;  /* 0x0000000000007941 */ /* 0x000fea0003800000 */
.L_x_143:
[----:B------:R-:W-:Y:S01]  /*9250*/  ISETP.NE.AND P0, PT, R73, RZ, PT ;  /* 0x000000ff4900720c */ /* 0x000fe20003f05270 */
[----:B------:R-:W-:Y:S11]  /*9260*/  VIADD R71, R71, 0x1 ;  /* 0x0000000147477836 */ /* 0x000ff60000000000 */
[----:B------:R-:W-:Y:S01]  /*9270*/  @!UPT UIADD3 URZ, UPT, UPT, URZ, URZ, URZ ;  /* 0x000000fffffff290 */ /* 0x000fe2000fffe0ff */
[----:B------:R3:W4:Y:S04]  /*9280*/  @P0 LDS.128 R32, [R5] ;  /* 0x0000000005200984 */ /* 0x0007280000000c00 */
[----:B------:R3:W1:Y:S04]  /*9290*/  @P0 LDS.128 R36, [R4+0x10] ;  /* 0x0000100004240984 */ /* 0x0006680000000c00 */
[----:B------:R3:W1:Y:S04]  /*92a0*/  @P0 LDS.128 R40, [R3+0x20] ;  /* 0x0000200003280984 */ /* 0x0006680000000c00 */
[----:B------:R3:W1:Y:S01]  /*92b0*/  @P0 LDS.128 R44, [R2+0x30] ;  /* 0x00003000022c0984 */ /* 0x0006620000000c00 */
[C---:B------:R-:W-:Y:S04]  /*92c0*/  ISETP.NE.AND P0, PT, R71.reuse, 0x4, PT ;  /* 0x000000044700780c */ /* 0x040fe80003f05270 */
[----:B------:R-:W-:Y:S02]  /*92d0*/  SEL R71, R71, RZ, P0 ;  /* 0x000000ff47477207 */ /* 0x000fe40000000000 */
[----:B------:R-:W-:Y:S02]  /*92e0*/  SEL R74, RZ, 0x1, P0 ;  /* 0x00000001ff4a7807 */ /* 0x000fe40000000000 */
.L_x_142:
[----:B------:R-:W-:Y:S05]  /*92f0*/  BSYNC B1 ;  /* 0x0000000000017941 */ /* 0x000fea0003800000 */
.L_x_141:
        /* <DEDUP_REMOVED lines=21> */
.L_x_146:
        /* <DEDUP_REMOVED lines=54> */
[----:B------:R-:W-:Y:S01]  /*97b0*/  @P6 SHF.L.U32 R2, R74, 0x1f, RZ ;  /* 0x0000001f4a026819 */ /* 0x000fe200000006ff */
        /* <DEDUP_REMOVED lines=16> */
.L_x_148:
[----:B------:R-:W-:Y:S05]  /*98c0*/  BSYNC.RECONVERGENT B0 ;  /* 0x0000000000007941 */ /* 0x000fea0003800200 */
.L_x_147:
        /* <DEDUP_REMOVED lines=18> */
[----:B------:R-:W-:Y:S04]  /*99f0*/  SHF.L.U32 R6, R74, 0x1f, RZ ;  /* 0x0000001f4a067819 */ /* 0x000fe800000006ff */
[----:B------:R-:W1:Y:S02]  /*9a00*/  SYNCS.PHASECHK.TRANS64.TRYWAIT P0, [R0+URZ+0x20], R6 ;  /* 0x00002006000075a7 */ /* 0x000e6400080011ff */
[----:B-1----:R-:W-:Y:S05]  /*9a10*/  @!P0 BRA `(.L_x_153) ;  /* 0x0000002c00d88947 */ /* 0x002fea0003800000 */
.L_x_152:
[----:B------:R-:W-:Y:S05]  /*9a20*/  BSYNC B0 ;  /* 0x0000000000007941 */ /* 0x000fea0003800000 */
.L_x_151:
[----:B------:R-:W-:Y:S01]  /*9a30*/  ISETP.NE.AND P0, PT, R73, RZ, PT ;  /* 0x000000ff4900720c */ /* 0x000fe20003f05270 */
[----:B------:R-:W-:Y:S11]  /*9a40*/  VIADD R71, R71, 0x1 ;  /* 0x0000000147477836 */ /* 0x000ff60000000000 */
[----:B------:R-:W-:Y:S01]  /*9a50*/  @!UPT UIADD3 URZ, UPT, UPT, URZ, URZ, URZ ;  /* 0x000000fffffff290 */ /* 0x000fe2000fffe0ff */
[----:B------:R3:W4:Y:S04]  /*9a60*/  @P0 LDS.128 R32, [R5] ;  /* 0x0000000005200984 */ /* 0x0007280000000c00 */
[----:B------:R3:W2:Y:S04]  /*9a70*/  @P0 LDS.128 R36, [R4+0x10] ;  /* 0x0000100004240984 */ /* 0x0006a80000000c00 */
[----:B------:R3:W2:Y:S04]  /*9a80*/  @P0 LDS.128 R40, [R3+0x20] ;  /* 0x0000200003280984 */ /* 0x0006a80000000c00 */
[----:B------:R3:W2:Y:S01]  /*9a90*/  @P0 LDS.128 R44, [R2+0x30] ;  /* 0x00003000022c0984 */ /* 0x0006a20000000c00 */
[C---:B------:R-:W-:Y:S04]  /*9aa0*/  ISETP.NE.AND P0, PT, R71.reuse, 0x4, PT ;  /* 0x000000044700780c */ /* 0x040fe80003f05270 */
[----:B-1----:R-:W-:Y:S02]  /*9ab0*/  SEL R0, RZ, 0x1, P0 ;  /* 0x00000001ff007807 */ /* 0x002fe40000000000 */
[----:B------:R-:W-:Y:S02]  /*9ac0*/  SEL R71, R71, RZ, P0 ;  /* 0x000000ff47477207 */ /* 0x000fe40000000000 */
[----:B------:R-:W-:Y:S02]  /*9ad0*/  LOP3.LUT R74, R74, R0, RZ, 0x3c, !PT ;  /* 0x000000004a4a7212 */ /* 0x000fe400078e3cff */
.L_x_150:
[----:B------:R-:W-:Y:S05]  /*9ae0*/  BSYNC B1 ;  /* 0x0000000000017941 */ /* 0x000fea0003800000 */
.L_x_149:
[----:B------:R-:W-:Y:S05]  /*9af0*/  VIADD R0, R25, 0x40 ;  /* 0x0000004019007836 */ /* 0x000fea0000000000 */
[----:B------:R-:W-:Y:S04]  /*9b00*/  SHF.R.U32.HI R0, RZ, 0x15, R0 ;  /* 0x00000015ff007819 */ /* 0x000fe80000011600 */
[----:B------:R-:W-:Y:S11]  /*9b10*/  LOP3.LUT P0, RZ, R0, 0x3, R52, 0x48, !PT ;  /* 0x0000000300ff7812 */ /* 0x000ff60007804834 */
[----:B------:R-:W-:Y:S02]  /*9b20*/  @!UPT UIADD3 URZ, UPT, UPT, URZ, URZ, URZ ;  /* 0x000000fffffff290 */ /* 0x000fe4000fffe0ff */
[----:B------:R-:W-:Y:S05]  /*9b30*/  @!P0 BRA `(.L_x_154) ;  /* 0x0000000000408947 */ /* 0x000fea0003800000 */
[----:B------:R-:W5:Y:S01]  /*9b40*/  LDCU.64 UR8, c[0x4][0x70] ;  /* 0x01000e00ff0877ac */ /* 0x000f620008000a00 */
[----:B---3--:R-:W-:Y:S01]  /*9b50*/  MOV R3, 0x0 ;  /* 0x0000000000037802 */ /* 0x008fe20000000f00 */
[----:B-1----:R-:W-:Y:S02]  /*9b60*/  HFMA2 R12, -RZ, RZ, 0, 5.9604644775390625e-08 ;  /* 0x00000001ff0c7431 */ /* 0x002fe400000001ff */
[----:B------:R-:W-:Y:S02]  /*9b70*/  IMAD.MOV.U32 R8, RZ, RZ, 0x192 ;  /* 0x00000192ff087424 */ /* 0x000fe400078e00ff */
[----:B------:R-:W-:Y:S01]  /*9b80*/  IMAD.MOV.U32 R13, RZ, RZ, RZ ;  /* 0x000000ffff0d7224 */ /* 0x000fe200078e00ff */
[----:B------:R-:W1:Y:S01]  /*9b90*/  LDCU.64 UR6, c[0x4][0x78] ;  /* 0x01000f00ff0677ac */ /* 0x000e620008000a00 */
[----:B------:R-:W3:Y:S01]  /*9ba0*/  LDC.64 R2, c[0x4][R3] ;  /* 0x0100000003027b82 */ /* 0x000ee20000000a00 */
[----:B------:R-:W2:Y:S01]  /*9bb0*/  LDCU.64 UR4, c[0x4][0x10] ;  /* 0x01000200ff0477ac */ /* 0x000ea20008000a00 */
[----:B-----5:R-:W-:Y:S01]  /*9bc0*/  MOV R5, UR9 ;  /* 0x0000000900057c02 */ /* 0x020fe20008000f00 */
[----:B------:R-:W-:Y:S01]  /*9bd0*/  IMAD.U32 R4, RZ, RZ, UR8 ;  /* 0x00000008ff047e24 */ /* 0x000fe2000f8e00ff */
[----:B-1----:R-:W-:Y:S01]  /*9be0*/  MOV R7, UR7 ;  /* 0x0000000700077c02 */ /* 0x002fe20008000f00 */
[----:B------:R-:W-:Y:S01]  /*9bf0*/  IMAD.U32 R6, RZ, RZ, UR6 ;  /* 0x00000006ff067e24 */ /* 0x000fe2000f8e00ff */
[----:B--2---:R-:W-:Y:S01]  /*9c00*/  MOV R11, UR5 ;  /* 0x00000005000b7c02 */ /* 0x004fe20008000f00 */
[----:B------:R-:W-:Y:S02]  /*9c10*/  IMAD.U32 R10, RZ, RZ, UR4 ;  /* 0x00000004ff0a7e24 */ /* 0x000fe4000f8e00ff */
[----:B------:R-:W-:Y:S07]  /*9c20*/  LEPC R20, `(.L_x_154) ;  /* 0x000000001014794e */ /* 0x000fee0000000000 */
[----:B---34-:R-:W-:Y:S05]  /*9c30*/  CALL.ABS.NOINC R2 ;  /* 0x0000000002007343 */ /* 0x018fea0003c00000 */
.L_x_154:
[----:B------:R-:W-:Y:S05]  /*9c40*/  WARPSYNC.ALL ;  /* 0x0000000000007948 */ /* 0x000fea0003800000 */
[----:B------:R-:W-:Y:S01]  /*9c50*/  R2UR UR4, R25 ;  /* 0x00000000190472ca */ /* 0x000fe200000e0000 */
[----:B------:R-:W-:Y:S01]  /*9c60*/  BSSY.RECONVERGENT B0, `(.L_x_155) ;  /* 0x0000047000007945 */ /* 0x000fe20003800200 */
[----:B------:R-:W-:Y:S02]  /*9c70*/  ISETP.NE.AND P6, PT, R69, RZ, PT ;  /* 0x000000ff4500720c */ /* 0x000fe40003fc5270 */
[----:B------:R-:W-:Y:S02]  /*9c80*/  ISETP.NE.AND P0, PT, R66, RZ, PT ;  /* 0x000000ff4200720c */ /* 0x000fe40003f05270 */
[----:B------:R-:W-:Y:S07]  /*9c90*/  MOV R20, UR48 ;  /* 0x0000003000147c02 */ /* 0x000fee0008000f00 */
[----:B-1-3--:R-:W1:Y:S02]  /*9ca0*/  LDTM.x16 R4, tmem[UR4+0x40] ;  /* 0x00004004000479ee */ /* 0x00ae640008240000 */
        /* <DEDUP_REMOVED lines=13> */
[C---:B--2---:R-:W-:Y:S01]  /*9d80*/  FFMA R4, R27.reuse, R36, R4 ;  /* 0x000000241b047223 */ /* 0x044fe20000000004 */
        /* <DEDUP_REMOVED lines=32> */
[----:B--2---:R-:W2:Y:S01]  /*9f90*/  FENCE.VIEW.ASYNC.S ;  /* 0x00000000000073c6 */ /* 0x004ea20000000000 */
[----:B------:R-:W-:Y:S01]  /*9fa0*/  @P6 SHF.L.U32 R2, R74, 0x1f, RZ ;  /* 0x0000001f4a026819 */ /* 0x000fe200000006ff */
[----:B--2---:R-:W-:Y:S06]  /*9fb0*/  BAR.SYNC.DEFER_BLOCKING 0x1, 0x80 ;  /* 0x0042000000007b1d */ /* 0x004fec0000010000 */
[----:B------:R-:W-:Y:S05]  /*9fc0*/  @P0 BRA `(.L_x_156) ;  /* 0x0000000000400947 */ /* 0x000fea0003800000 */
[----:B------:R-:W-:Y:S02]  /*9fd0*/  UIADD3 UR4, UPT, UPT, UR43, 0x200, URZ ;  /* 0x000002002b047890 */ /* 0x000fe4000fffe0ff */
[----:B------:R-:W-:Y:S01]  /*9fe0*/  UIADD3 UR9, UPT, UPT, UR45, 0x40, URZ ;  /* 0x000000402d097890 */ /* 0x000fe2000fffe0ff */
[----:B------:R-:W-:Y:S01]  /*9ff0*/  UMOV UR10, UR46 ;  /* 0x0000002e000a7c82 */ /* 0x000fe20008000000 */
[----:B------:R-:W-:Y:S02]  /*a000*/  UMOV UR11, UR60 ;  /* 0x0000003c000b7c82 */ /* 0x000fe40008000000 */
[----:B------:R-:W-:Y:S01]  /*a010*/  MOV R56, UR4 ;  /* 0x0000000400387c02 */ /* 0x000fe20008000f00 */
[----:B------:R-:W-:Y:S02]  /*a020*/  UIADD3 UR4, UP0, UPT, UR50, 0x680, URZ ;  /* 0x0000068032047890 */ /* 0x000fe4000ff1e0ff */
[----:B------:R-:W-:Y:S01]  /*a030*/  UIADD3 UR13, UPT, UPT, UR45, 0xc0, URZ ;  /* 0x000000c02d0d7890 */ /* 0x000fe2000fffe0ff */
[----:B------:R-:W-:Y:S01]  /*a040*/  R2UR UR8, R56 ;  /* 0x00000000380872ca */ /* 0x000fe200000e0000 */
[----:B------:R-:W-:Y:S02]  /*a050*/  UIADD3.X UR5, UPT, UPT, URZ, UR51, URZ, UP0, !UPT ;  /* 0x00000033ff057290 */ /* 0x000fe400087fe4ff */
[----:B------:R-:W-:Y:S01]  /*a060*/  UIADD3 UR12, UPT, UPT, UR43, 0x1200, URZ ;  /* 0x000012002b0c7890 */ /* 0x000fe2000fffe0ff */
[----:B------:R-:W-:Y:S01]  /*a070*/  UMOV UR14, UR46 ;  /* 0x0000002e000e7c82 */ /* 0x000fe20008000000 */
[----:B------:R-:W-:Y:S08]  /*a080*/  UMOV UR15, UR60 ;  /* 0x0000003c000f7c82 */ /* 0x000ff00008000000 */
[----:B------:R2:W-:Y:S01]  /*a090*/  UTMASTG.3D [UR8], [UR4] ;  /* 0x00000008040073b5 */ /* 0x0005e20008010000 */
[----:B------:R2:W-:Y:S01]  /*a0a0*/  UTMASTG.3D [UR12], [UR4] ;  /* 0x0000000c040073b5 */ /* 0x0005e20008010000 */
[----:B------:R0:W-:Y:S01]  /*a0b0*/  UTMACMDFLUSH ;  /* 0x00000000000079b7 */ /* 0x0001e20000000000 */
[----:B--2---:R-:W-:Y:S04]  /*a0c0*/  DEPBAR.LE SB0, 0x1 ;  /* 0x000080400000791a */ /* 0x004fe80000000000 */
.L_x_156:
[----:B------:R-:W-:Y:S05]  /*a0d0*/  BSYNC.RECONVERGENT B0 ;  /* 0x0000000000007941 */ /* 0x000fea0003800200 */
.L_x_155:
[----:B------:R-:W-:Y:S01]  /*a0e0*/  BAR.SYNC.DEFER_BLOCKING 0x1, 0x80 ;  /* 0x0042000000007b1d */ /* 0x000fe20000010000 */
[----:B------:R-:W-:Y:S04]  /*a0f0*/  UIADD3 UR4, UPT, UPT, UR48, 0x1, URZ ;  /* 0x0000000130047890 */ /* 0x000fe8000fffe0ff */
[----:B------:R-:W-:Y:S04]  /*a100*/  UISETP.NE.AND UP0, UPT, UR4, 0x4, UPT ;  /* 0x000000040400788c */ /* 0x000fe8000bf05270 */
[----:B------:R-:W-:Y:S01]  /*a110*/  USEL UR47, UR4, URZ, UP0 ;  /* 0x000000ff042f7287 */ /* 0x000fe20008000000 */
[----:B------:R2:W-:Y:S01]  /*a120*/  @P6 SYNCS.ARRIVE.TRANS64.RED.A1T0 RZ, [R16+URZ], RZ ;  /* 0x000000ff10ff69a7 */ /* 0x0005e200081004ff */
[----:B------:R-:W-:Y:S01]  /*a130*/  BSSY B1, `(.L_x_157) ;  /* 0x000001c000017945 */ /* 0x000fe20003800000 */
[----:B------:R-:W3:Y:S02]  /*a140*/  @P6 SYNCS.PHASECHK.TRANS64.TRYWAIT P0, [R0+URZ+0x20], R2 ;  /* 0x00002002000065a7 */ /* 0x000ee400080011ff */
[----:B---3--:R-:W-:Y:S01]  /*a150*/  @P6 SEL R72, RZ, 0x1, !P0 ;  /* 0x00000001ff486807 */ /* 0x008fe20004000000 */
[----:B--2---:R-:W-:Y:S06]  /*a160*/  @!P6 BRA `(.L_x_158) ;  /* 0x000000000060e947 */ /* 0x004fec0003800000 */
        /* <DEDUP_REMOVED lines=12> */
.L_x_160:
[----:B------:R-:W-:Y:S05]  /*a230*/  BSYNC B0 ;  /* 0x0000000000007941 */ /* 0x000fea0003800000 */
.L_x_159:
[----:B------:R-:W-:Y:S01]  /*a240*/  ISETP.NE.AND P0, PT, R73, RZ, PT ;  /* 0x000000ff4900720c */ /* 0x000fe20003f05270 */
[----:B------:R-:W-:Y:S11]  /*a250*/  VIADD R71, R71, 0x1 ;  /* 0x0000000147477836 */ /* 0x000ff60000000000 */
[----:B------:R-:W-:Y:S01]  /*a260*/  @!UPT UIADD3 URZ, UPT, UPT, URZ, URZ, URZ ;  /* 0x000000fffffff290 */ /* 0x000fe2000fffe0ff */
[----:B------:R2:W3:Y:S04]  /*a270*/  @P0 LDS.128 R32, [R5] ;  /* 0x0000000005200984 */ /* 0x0004e80000000c00 */
[----:B------:R2:W4:Y:S04]  /*a280*/  @P0 LDS.128 R36, [R4+0x10] ;  /* 0x0000100004240984 */ /* 0x0005280000000c00 */
[----:B------:R2:W2:Y:S04]  /*a290*/  @P0 LDS.128 R40, [R3+0x20] ;  /* 0x0000200003280984 */ /* 0x0004a80000000c00 */
[----:B------:R2:W2:Y:S01]  /*a2a0*/  @P0 LDS.128 R44, [R2+0x30] ;  /* 0x00003000022c0984 */ /* 0x0004a20000000c00 */
[C---:B------:R-:W-:Y:S04]  /*a2b0*/  ISETP.NE.AND P0, PT, R71.reuse, 0x4, PT ;  /* 0x000000044700780c */ /* 0x040fe80003f05270 */
[----:B-1----:R-:W-:Y:S02]  /*a2c0*/  SEL R0, RZ, 0x1, P0 ;  /* 0x00000001ff007807 */ /* 0x002fe40000000000 */
[----:B------:R-:W-:Y:S02]  /*a2d0*/  SEL R71, R71, RZ, P0 ;  /* 0x000000ff47477207 */ /* 0x000fe40000000000 */
[----:B------:R-:W-:Y:S02]  /*a2e0*/  LOP3.LUT R74, R74, R0, RZ, 0x3c, !PT ;  /* 0x000000004a4a7212 */ /* 0x000fe400078e3cff */
.L_x_158:
[----:B------:R-:W-:Y:S05]  /*a2f0*/  BSYNC B1 ;  /* 0x0000000000017941 */ /* 0x000fea0003800000 */
.L_x_157:
[----:B------:R-:W-:Y:S05]  /*a300*/  VIADD R0, R25, 0x50 ;  /* 0x0000005019007836 */ /* 0x000fea0000000000 */
[----:B------:R-:W-:Y:S04]  /*a310*/  SHF.R.U32.HI R0, RZ, 0x15, R0 ;  /* 0x00000015ff007819 */ /* 0x000fe80000011600 */
[----:B------:R-:W-:Y:S11]  /*a320*/  LOP3.LUT P0, RZ, R0, 0x3, R52, 0x48, !PT ;  /* 0x0000000300ff7812 */ /* 0x000ff60007804834 */
[----:B------:R-:W-:Y:S02]  /*a330*/  @!UPT UIADD3 URZ, UPT, UPT, URZ, URZ, URZ ;  /* 0x000000fffffff290 */ /* 0x000fe4000fffe0ff */
[----:B------:R-:W-:Y:S05]  /*a340*/  @!P0 BRA `(.L_x_162) ;  /* 0x0000000000408947 */ /* 0x000fea0003800000 */
[----:B------:R-:W5:Y:S01]  /*a350*/  LDCU.64 UR8, c[0x4][0x70] ;  /* 0x01000e00ff0877ac */ /* 0x000f620008000a00 */
[----:B--2---:R-:W-:Y:S01]  /*a360*/  MOV R3, 0x0 ;  /* 0x0000000000037802 */ /* 0x004fe20000000f00 */
[----:B-1----:R-:W-:Y:S02]  /*a370*/  HFMA2 R12, -RZ, RZ, 0, 5.9604644775390625e-08 ;  /* 0x00000001ff0c7431 */ /* 0x002fe400000001ff */
[----:B------:R-:W-:Y:S02]  /*a380*/  IMAD.MOV.U32 R8, RZ, RZ, 0x192 ;  /* 0x00000192ff087424 */ /* 0x000fe400078e00ff */
[----:B------:R-:W-:Y:S01]  /*a390*/  IMAD.MOV.U32 R13, RZ, RZ, RZ ;  /* 0x000000ffff0d7224 */ /* 0x000fe200078e00ff */
[----:B------:R-:W1:Y:S01]  /*a3a0*/  LDCU.64 UR6, c[0x4][0x78] ;  /* 0x01000f00ff0677ac */ /* 0x000e620008000a00 */
[----:B------:R-:W2:Y:S01]  /*a3b0*/  LDC.64 R2, c[0x4][R3] ;  /* 0x0100000003027b82 */ /* 0x000ea20000000a00 */
[----:B------:R-:W3:Y:S01]  /*a3c0*/  LDCU.64 UR4, c[0x4][0x10] ;  /* 0x01000200ff0477ac */ /* 0x000ee20008000a00 */
[----:B-----5:R-:W-:Y:S01]  /*a3d0*/  MOV R5, UR9 ;  /* 0x0000000900057c02 */ /* 0x020fe20008000f00 */
[----:B------:R-:W-:Y:S01]  /*a3e0*/  IMAD.U32 R4, RZ, RZ, UR8 ;  /* 0x00000008ff047e24 */ /* 0x000fe2000f8e00ff */
[----:B-1----:R-:W-:Y:S01]  /*a3f0*/  MOV R7, UR7 ;  /* 0x0000000700077c02 */ /* 0x002fe20008000f00 */
[----:B------:R-:W-:Y:S01]  /*a400*/  IMAD.U32 R6, RZ, RZ, UR6 ;  /* 0x00000006ff067e24 */ /* 0x000fe2000f8e00ff */
[----:B---3--:R-:W-:Y:S01]  /*a410*/  MOV R11, UR5 ;  /* 0x00000005000b7c02 */ /* 0x008fe20008000f00 */
[----:B------:R-:W-:Y:S02]  /*a420*/  IMAD.U32 R10, RZ, RZ, UR4 ;  /* 0x00000004ff0a7e24 */ /* 0x000fe4000f8e00ff */
[----:B------:R-:W-:Y:S07]  /*a430*/  LEPC R20, `(.L_x_162) ;  /* 0x000000001014794e */ /* 0x000fee0000000000 */
[----:B--2-4-:R-:W-:Y:S05]  /*a440*/  CALL.ABS.NOINC R2 ;  /* 0x0000000002007343 */ /* 0x014fea0003c00000 */
.L_x_162:
[----:B------:R-:W-:Y:S05]  /*a450*/  WARPSYNC.ALL ;  /* 0x0000000000007948 */ /* 0x000fea0003800000 */
[----:B------:R-:W-:Y:S01]  /*a460*/  R2UR UR4, R25 ;  /* 0x00000000190472ca */ /* 0x000fe200000e0000 */
[----:B------:R-:W-:Y:S01]  /*a470*/  BSSY.RECONVERGENT B0, `(.L_x_163) ;  /* 0x0000045000007945 */ /* 0x000fe20003800200 */
[----:B------:R-:W-:Y:S02]  /*a480*/  ISETP.NE.AND P6, PT, R69, RZ, PT ;  /* 0x000000ff4500720c */ /* 0x000fe40003fc5270 */
[----:B------:R-:W-:Y:S02]  /*a490*/  ISETP.NE.AND P0, PT, R66, RZ, PT ;  /* 0x000000ff4200720c */ /* 0x000fe40003f05270 */
[----:B------:R-:W-:Y:S07]  /*a4a0*/  MOV R20, UR47 ;  /* 0x0000002f00147c02 */ /* 0x000fee0008000f00 */
[----:B-12---:R-:W1:Y:S02]  /*a4b0*/  LDTM.x16 R4, tmem[UR4+0x50] ;  /* 0x00005004000479ee */ /* 0x006e640008240000 */
[----:B------:R-:W-:Y:S01]  /*a4c0*/  @P6 LEA R20, R20, UR43, 0x3 ;  /* 0x0000002b14146c11 */ /* 0x000fe2000f8e18ff */
[C---:B-1----:R-:W-:Y:S01]  /*a4d0*/  FMUL R0, R24.reuse, R4 ;  /* 0x0000000418007220 */ /* 0x042fe20000400000 */
[C---:B------:R-:W-:Y:S01]  /*a4e0*/  FMUL R2, R24.reuse, R5 ;  /* 0x0000000518027220 */ /* 0x040fe20000400000 */
[C---:B------:R-:W-:Y:S01]  /*a4f0*/  FMUL R3, R24.reuse, R6 ;  /* 0x0000000618037220 */ /* 0x040fe20000400000 */
[C---:B------:R-:W-:Y:S01]  /*a500*/  FMUL R7, R24.reuse, R7 ;  /* 0x0000000718077220 */ /* 0x040fe20000400000 */
[C---:B---3--:R-:W-:Y:S01]  /*a510*/  FFMA R28, R27.reuse, R32, R0 ;  /* 0x000000201b1c7223 */ /* 0x048fe20000000000 */
[C---:B------:R-:W-:Y:S01]  /*a520*/  FMUL R4, R24.reuse, R8 ;  /* 0x0000000818047220 */ /* 0x040fe20000400000 */
[C---:B------:R-:W-:Y:S01]  /*a530*/  FFMA R29, R27.reuse, R33, R2 ;  /* 0x000000211b1d7223 */ /* 0x040fe20000000002 */
[C---:B------:R-:W-:Y:S01]  /*a540*/  FMUL R5, R24.reuse, R9 ;  /* 0x0000000918057220 */ /* 0x040fe20000400000 */
[C---:B------:R-:W-:Y:S01]  /*a550*/  FFMA R30, R27.reuse, R34, R3 ;  /* 0x000000221b1e7223 */ /* 0x040fe20000000003 */
[C---:B------:R-:W-:Y:S01]  /*a560*/  FMUL R6, R24.reuse, R10 ;  /* 0x0000000a18067220 */ /* 0x040fe20000400000 */
[C---:B------:R-:W-:Y:S01]  /*a570*/  FFMA R31, R27.reuse, R35, R7 ;  /* 0x000000231b1f7223 */ /* 0x040fe20000000007 */
[C---:B------:R-:W-:Y:S01]  /*a580*/  FMUL R11, R24.reuse, R11 ;  /* 0x0000000b180b7220 */ /* 0x040fe20000400000 */
[C---:B----4-:R-:W-:Y:S01]  /*a590*/  FFMA R4, R27.reuse, R36, R4 ;  /* 0x000000241b047223 */ /* 0x050fe20000000004 */
        /* <DEDUP_REMOVED lines=49> */
[----:B--2---:R-:W-:Y:S04]  /*a8b0*/  DEPBAR.LE SB0, 0x1 ;  /* 0x000080400000791a */ /* 0x004fe80000000000 */
.L_x_164:
[----:B------:R-:W-:Y:S05]  /*a8c0*/  BSYNC.RECONVERGENT B0 ;  /* 0x0000000000007941 */ /* 0x000fea0003800200 */
.L_x_163:
        /* <DEDUP_REMOVED lines=21> */
.L_x_168:
[----:B------:R-:W-:Y:S05]  /*aa20*/  BSYNC B0 ;  /* 0x0000000000007941 */ /* 0x000fea0003800000 */
.L_x_167:
        /* <DEDUP_REMOVED lines=11> */
.L_x_166:
[----:B------:R-:W-:Y:S05]  /*aae0*/  BSYNC B1 ;  /* 0x0000000000017941 */ /* 0x000fea0003800000 */
.L_x_165:
        /* <DEDUP_REMOVED lines=21> */
.L_x_170:
        /* <DEDUP_REMOVED lines=71> */
.L_x_172:
[----:B------:R-:W-:Y:S05]  /*b0b0*/  BSYNC.RECONVERGENT B0 ;  /* 0x0000000000007941 */ /* 0x000fea0003800200 */
.L_x_171:
        /* <DEDUP_REMOVED lines=21> */
.L_x_176:
[----:B------:R-:W-:Y:S05]  /*b210*/  BSYNC B0 ;  /* 0x0000000000007941 */ /* 0x000fea0003800000 */
.L_x_175:
[----:B------:R-:W-:Y:S11]  /*b220*/  ISETP.NE.AND P0, PT, R73, RZ, PT ;  /* 0x000000ff4900720c */ /* 0x000ff60003f05270 */
[----:B------:R-:W-:Y:S02]  /*b230*/  @!UPT UIADD3 URZ, UPT, UPT, URZ, URZ, URZ ;  /* 0x000000fffffff290 */ /* 0x000fe4000fffe0ff */
[----:B------:R2:W3:Y:S04]  /*b240*/  @P0 LDS.128 R32, [R4] ;  /* 0x0000000004200984 */ /* 0x0004e80000000c00 */
[----:B------:R2:W4:Y:S04]  /*b250*/  @P0 LDS.128 R36, [R3+0x10] ;  /* 0x0000100003240984 */ /* 0x0005280000000c00 */
[----:B------:R2:W1:Y:S04]  /*b260*/  @P0 LDS.128 R40, [R2+0x20] ;  /* 0x0000200002280984 */ /* 0x0004680000000c00 */
[----:B------:R2:W1:Y:S02]  /*b270*/  @P0 LDS.128 R44, [R71+0x30] ;  /* 0x00003000472c0984 */ /* 0x0004640000000c00 */
.L_x_174:
[----:B------:R-:W-:Y:S05]  /*b280*/  BSYNC B1 ;  /* 0x0000000000017941 */ /* 0x000fea0003800000 */
.L_x_173:
[----:B-1----:R-:W-:Y:S05]  /*b290*/  VIADD R0, R25, 0x70 ;  /* 0x0000007019007836 */ /* 0x002fea0000000000 */
[----:B------:R-:W-:Y:S04]  /*b2a0*/  SHF.R.U32.HI R0, RZ, 0x15, R0 ;  /* 0x00000015ff007819 */ /* 0x000fe80000011600 */
[----:B------:R-:W-:Y:S11]  /*b2b0*/  LOP3.LUT P0, RZ, R0, 0x3, R52, 0x48, !PT ;  /* 0x0000000300ff7812 */ /* 0x000ff60007804834 */
[----:B------:R-:W-:Y:S02]  /*b2c0*/  @!UPT UIADD3 URZ, UPT, UPT, URZ, URZ, URZ ;  /* 0x000000fffffff290 */ /* 0x000fe4000fffe0ff */
[----:B------:R-:W-:Y:S05]  /*b2d0*/  @!P0 BRA `(.L_x_178) ;  /* 0x0000000000408947 */ /* 0x000fea0003800000 */
[----:B------:R-:W1:Y:S01]  /*b2e0*/  LDCU.64 UR8, c[0x4][0x70] ;  /* 0x01000e00ff0877ac */ /* 0x000e620008000a00 */
[----:B--2---:R-:W-:Y:S01]  /*b2f0*/  MOV R3, 0x0 ;  /* 0x0000000000037802 */ /* 0x004fe20000000f00 */
[----:B------:R-:W-:Y:S02]  /*b300*/  HFMA2 R12, -RZ, RZ, 0, 5.9604644775390625e-08 ;  /* 0x00000001ff0c7431 */ /* 0x000fe400000001ff */
[----:B------:R-:W-:Y:S02]  /*b310*/  IMAD.MOV.U32 R8, RZ, RZ, 0x192 ;  /* 0x00000192ff087424 */ /* 0x000fe400078e00ff */
[----:B------:R-:W-:Y:S01]  /*b320*/  IMAD.MOV.U32 R13, RZ, RZ, RZ ;  /* 0x000000ffff0d7224 */ /* 0x000fe200078e00ff */
[----:B------:R-:W2:Y:S01]  /*b330*/  LDCU.64 UR6, c[0x4][0x78] ;  /* 0x01000f00ff0677ac */ /* 0x000ea20008000a00 */
[----:B------:R-:W3:Y:S01]  /*b340*/  LDC.64 R2, c[0x4][R3] ;  /* 0x0100000003027b82 */ /* 0x000ee20000000a00 */
[----:B------:R-:W5:Y:S01]  /*b350*/  LDCU.64 UR4, c[0x4][0x10] ;  /* 0x01000200ff0477ac */ /* 0x000f620008000a00 */
[----:B-1----:R-:W-:Y:S01]  /*b360*/  MOV R5, UR9 ;  /* 0x0000000900057c02 */ /* 0x002fe20008000f00 */
[----:B------:R-:W-:Y:S01]  /*b370*/  IMAD.U32 R4, RZ, RZ, UR8 ;  /* 0x00000008ff047e24 */ /* 0x000fe2000f8e00ff */
[----:B--2---:R-:W-:Y:S01]  /*b380*/  MOV R7, UR7 ;  /* 0x0000000700077c02 */ /* 0x004fe20008000f00 */
[----:B------:R-:W-:Y:S01]  /*b390*/  IMAD.U32 R6, RZ, RZ, UR6 ;  /* 0x00000006ff067e24 */ /* 0x000fe2000f8e00ff */
[----:B-----5:R-:W-:Y:S01]  /*b3a0*/  MOV R11, UR5 ;  /* 0x00000005000b7c02 */ /* 0x020fe20008000f00 */
[----:B------:R-:W-:Y:S02]  /*b3b0*/  IMAD.U32 R10, RZ, RZ, UR4 ;  /* 0x00000004ff0a7e24 */ /* 0x000fe4000f8e00ff */
[----:B------:R-:W-:Y:S07]  /*b3c0*/  LEPC R20, `(.L_x_178) ;  /* 0x000000001014794e */ /* 0x000fee0000000000 */
[----:B---34-:R-:W-:Y:S05]  /*b3d0*/  CALL.ABS.NOINC R2 ;  /* 0x0000000002007343 */ /* 0x018fea0003c00000 */
.L_x_178:
[----:B------:R-:W-:Y:S01]  /*b3e0*/  ISETP.NE.AND P0, PT, R66, RZ, PT ;  /* 0x000000ff4200720c */ /* 0x000fe20003f05270 */
[----:B------:R-:W-:Y:S05]  /*b3f0*/  WARPSYNC.ALL ;  /* 0x0000000000007948 */ /* 0x000fea0003800000 */
[----:B------:R-:W-:Y:S01]  /*b400*/  R2UR UR4, R25 ;  /* 0x00000000190472ca */ /* 0x000fe200000e0000 */
[----:B------:R-:W-:Y:S01]  /*b410*/  BSSY.RECONVERGENT B0, `(.L_x_179) ;  /* 0x0000040000007945 */ /* 0x000fe20003800200 */
[----:B------:R-:W-:Y:S04]  /*b420*/  IADD3 R70, PT, PT, R70, 0xb0, RZ ;  /* 0x000000b046467810 */ /* 0x000fe80007ffe0ff */
[----:B------:R-:W-:Y:S07]  /*b430*/  LOP3.LUT R70, R70, 0xfefffff8, RZ, 0xc0, !PT ;  /* 0xfefffff846467812 */ /* 0x000fee00078ec0ff */
[----:B--2---:R-:W1:Y:S01]  /*b440*/  LDTM.x16 R4, tmem[UR4+0x70] ;  /* 0x00007004000479ee */ /* 0x004e620008240000 */
[----:B------:R-:W-:Y:S01]  /*b450*/  NOP ;  /* 0x0000000000007918 */ /* 0x000fe20000000000 */
[----:B-1----:R1:W-:Y:S01]  /*b460*/  SYNCS.ARRIVE.TRANS64.RED.A1T0 RZ, [R70+URZ], RZ ;  /* 0x000000ff46ff79a7 */ /* 0x0023e200081004ff */
[C---:B------:R-:W-:Y:S01]  /*b470*/  FMUL R0, R24.reuse, R4 ;  /* 0x0000000418007220 */ /* 0x040fe20000400000 */
        /* <DEDUP_REMOVED lines=40> */
[----:B--2---:R-:W2:Y:S02]  /*b700*/  FENCE.VIEW.ASYNC.S ;  /* 0x00000000000073c6 */ /* 0x004ea40000000000 */
        /* <DEDUP_REMOVED lines=16> */
.L_x_180:
[----:B------:R-:W-:Y:S05]  /*b810*/  BSYNC.RECONVERGENT B0 ;  /* 0x0000000000007941 */ /* 0x000fea0003800200 */
.L_x_179:
[----:B------:R-:W-:Y:S01]  /*b820*/  BAR.SYNC.DEFER_BLOCKING 0x1, 0x80 ;  /* 0x0042000000007b1d */ /* 0x000fe20000010000 */
[----:B------:R-:W-:Y:S01]  /*b830*/  UISETP.NE.AND UP0, UPT, UR49, -0x8, UPT ;  /* 0xfffffff83100788c */ /* 0x000fe2000bf05270 */
[----:B------:R-:W-:Y:S08]  /*b840*/  IADD3 R22, PT, PT, R22, 0x1, RZ ;  /* 0x0000000116167810 */ /* 0x000ff00007ffe0ff */
[----:B------:R-:W-:Y:S05]  /*b850*/  BRA.U !UP0, `(.L_x_181) ;  /* 0x0000000108287547 */ /* 0x000fea000b800000 */
[----:B------:R-:W-:Y:S01]  /*b860*/  ISETP.NE.AND P0, PT, R69, RZ, PT ;  /* 0x000000ff4500720c */ /* 0x000fe20003f05270 */
[----:B------:R-:W-:Y:S01]  /*b870*/  IMAD.U32 R2, RZ, RZ, UR48 ;  /* 0x00000030ff027e24 */ /* 0x000fe2000f8e00ff */
[----:B------:R-:W-:Y:S01]  /*b880*/  UIADD3 UR4, UPT, UPT, UR48, 0x1, URZ ;  /* 0x0000000130047890 */ /* 0x000fe2000fffe0ff */
[----:B------:R-:W-:Y:S03]  /*b890*/  IMAD.U32 R0, RZ, RZ, UR62 ;  /* 0x0000003eff007e24 */ /* 0x000fe6000f8e00ff */
[----:B------:R-:W-:Y:S04]  /*b8a0*/  UISETP.NE.AND UP0, UPT, UR4, 0x4, UPT ;  /* 0x000000040400788c */ /* 0x000fe8000bf05270 */
[----:B------:R-:W-:Y:S03]  /*b8b0*/  USEL UR48, UR4, URZ, UP0 ;  /* 0x000000ff04307287 */ /* 0x000fe60008000000 */
[----:B------:R-:W-:Y:S05]  /*b8c0*/  @P0 LEA R2, R2, UR43, 0x3 ;  /* 0x0000002b02020c11 */ /* 0x000fea000f8e18ff */
[----:B------:R-:W-:Y:S05]  /*b8d0*/  @P0 VIADD R2, R2, 0x40 ;  /* 0x0000004002020836 */ /* 0x000fea0000000000 */
[----:B------:R-:W-:Y:S04]  /*b8e0*/  @P0 PRMT R0, R0, 0x654, R2 ;  /* 0x0000065400000816 */ /* 0x000fe80000000002 */
[----:B------:R2:W-:Y:S03]  /*b8f0*/  @P0 SYNCS.ARRIVE.TRANS64.RED.A1T0 RZ, [R0+URZ], RZ ;  /* 0x000000ff00ff09a7 */ /* 0x0005e600081004ff */
.L_x_181:
[----:B------:R-:W-:Y:S01]  /*b900*/  R2UR UR5, R53 ;  /* 0x00000000350572ca */ /* 0x000fe200000e0000 */
[----:B------:R-:W-:Y:S01]  /*b910*/  UISETP.NE.AND UP0, UPT, UR63, URZ, UPT ;  /* 0x000000ff3f00728c */ /* 0x000fe2000bf05270 */
[----:B------:R-:W-:Y:S01]  /*b920*/  R2UR UR4, R54 ;  /* 0x00000000360472ca */ /* 0x000fe200000e0000 */
[----:B------:R-:W-:Y:S01]  /*b930*/  UIADD3 UR49, UPT, UPT, UR49, 0x8, URZ ;  /* 0x0000000831317890 */ /* 0x000fe2000fffe0ff */
[----:B------:R-:W-:Y:S01]  /*b940*/  ISETP.NE.AND P0, PT, R58, 0x2, PT ;  /* 0x000000023a00780c */ /* 0x000fe20003f05270 */
[----:B------:R-:W-:Y:S01]  /*b950*/  UMOV UR60, UR61 ;  /* 0x0000003d003c7c82 */ /* 0x000fe20008000000 */
[----:B------:R-:W-:Y:S02]  /*b960*/  ISETP.NE.AND P1, PT, R22, 0x4, PT ;  /* 0x000000041600780c */ /* 0x000fe40003f25270 */
[----:B------:R-:W-:Y:S02]  /*b970*/  SEL R2, RZ, 0x1, P0 ;  /* 0x00000001ff027807 */ /* 0x000fe40000000000 */
[----:B--2---:R-:W-:Y:S02]  /*b980*/  SEL R0, RZ, 0x1, P1 ;  /* 0x00000001ff007807 */ /* 0x004fe40000800000 */
[----:B------:R-:W-:Y:S01]  /*b990*/  LOP3.LUT R60, R60, R2, RZ, 0x3c, !PT ;  /* 0x000000023c3c7212 */ /* 0x000fe200078e3cff */
[----:B------:R-:W-:Y:S01]  /*b9a0*/  UIADD3 UR27, UPT, UPT, UR36, UR5, URZ ;  /* 0x00000005241b7290 */ /* 0x000fe2000fffe0ff */
[----:B------:R-:W-:Y:S01]  /*b9b0*/  LOP3.LUT R61, R61, R0, RZ, 0x3c, !PT ;  /* 0x000000003d3d7212 */ /* 0x000fe200078e3cff */
[----:B------:R-:W-:Y:S01]  /*b9c0*/  UIADD3 UR26, UPT, UPT, UR37, UR4, URZ ;  /* 0x00000004251a7290 */ /* 0x000fe2000fffe0ff */
[----:B------:R-:W-:Y:S02]  /*b9d0*/  SEL R58, R58, RZ, P0 ;  /* 0x000000ff3a3a7207 */ /* 0x000fe40000000000 */
[----:B------:R-:W-:Y:S01]  /*b9e0*/  SEL R22, R22, RZ, P1 ;  /* 0x000000ff16167207 */ /* 0x000fe20000800000 */
[----:B------:R-:W-:Y:S08]  /*b9f0*/  BRA.U UP0, `(.L_x_182) ;  /* 0xffffffb100a87547 */ /* 0x000ff0000b83ffff */
[----:B------:R-:W-:-:S13]  /*ba00*/  R2UR UR4, R55 ;  /* 0x00000000370472ca */ /* 0x000fda00000e0000 */
[----:B------:R-:W-:-:S09]  /*ba10*/  UISETP.NE.AND UP0, UPT, UR4, URZ, UPT ;  /* 0x000000ff0400728c */ /* 0x000fd2000bf05270 */
[----:B------:R-:W-:Y:S05]  /*ba20*/  BRA.U !UP0, `(.L_x_183) ;  /* 0x0000000108487547 */ /* 0x000fea000b800000 */
[----:B------:R-:W2:Y:S02]  /*ba30*/  LDCU.64 UR4, c[0x0][0x890] ;  /* 0x00011200ff0477ac */ /* 0x000ea40008000a00 */
[----:B--2---:R-:W-:-:S04]  /*ba40*/  UISETP.NE.U32.AND UP0, UPT, UR4, URZ, UPT ;  /* 0x000000ff0400728c */ /* 0x004fc8000bf05070 */
[----:B------:R-:W-:-:S09]  /*ba50*/  UISETP.NE.AND.EX UP0, UPT, UR5, URZ, UPT, UP0 ;  /* 0x000000ff0500728c */ /* 0x000fd2000bf05300 */
[----:B------:R-:W-:Y:S05]  /*ba60*/  BRA.U UP0, `(.L_x_184) ;  /* 0x00000001000c7547 */ /* 0x000fea000b800000 */
[----:B------:R-:W-:-:S13]  /*ba70*/  FSETP.NEU.AND P0, PT, R27, RZ, PT ;  /* 0x000000ff1b00720b */ /* 0x000fda0003f0d000 */
[----:B------:R-:W-:Y:S05]  /*ba80*/  @!P0 EXIT ;  /* 0x000000000000894d */ /* 0x000fea0003800000 */
[----:B------:R-:W-:Y:S05]  /*ba90*/  BRA `(.L_x_183) ;  /* 0x00000000002c7947 */ /* 0x000fea0003800000 */
.L_x_184:
[----:B------:R-:W-:Y:S01]  /*baa0*/  ISETP.NE.AND P0, PT, R57, RZ, PT ;  /* 0x000000ff3900720c */ /* 0x000fe20003f05270 */
[----:B------:R-:W-:-:S12]  /*bab0*/  BSSY.RECONVERGENT B0, `(.L_x_183) ;  /* 0x0000009000007945 */ /* 0x000fd80003800200 */
[----:B------:R-:W-:Y:S05]  /*bac0*/  @P0 BRA `(.L_x_185) ;  /* 0x0000000000140947 */ /* 0x000fea0003800000 */
[----:B------:R-:W2:Y:S02]  /*bad0*/  LDCU.64 UR4, c[0x0][0x888] ;  /* 0x00011100ff0477ac */ /* 0x000ea40008000a00 */
[----:B--2---:R-:W-:-:S04]  /*bae0*/  ISETP.NE.U32.AND P0, PT, RZ, UR4, PT ;  /* 0x00000004ff007c0c */ /* 0x004fc8000bf05070 */
[----:B------:R-:W-:-:S13]  /*baf0*/  ISETP.NE.AND.EX P0, PT, RZ, UR5, PT, P0 ;  /* 0x00000005ff007c0c */ /* 0x000fda000bf05300 */
[----:B------:R-:W-:Y:S05]  /*bb00*/  @!P0 EXIT ;  /* 0x000000000000894d */ /* 0x000fea0003800000 */
[----:B------:R-:W-:Y:S05]  /*bb10*/  BRA `(.L_x_186) ;  /* 0x0000000000087947 */ /* 0x000fea0003800000 */
.L_x_185:
[----:B------:R-:W-:-:S13]  /*bb20*/  FSETP.NEU.AND P0, PT, R27, RZ, PT ;  /* 0x000000ff1b00720b */ /* 0x000fda0003f0d000 */
[----:B------:R-:W-:Y:S05]  /*bb30*/  @!P0 EXIT ;  /* 0x000000000000894d */ /* 0x000fea0003800000 */
.L_x_186:
[----:B------:R-:W-:Y:S05]  /*bb40*/  BSYNC.RECONVERGENT B0 ;  /* 0x0000000000007941 */ /* 0x000fea0003800200 */
.L_x_183:
[----:B------:R-:W-:Y:S01]  /*bb50*/  ULEA UR4, UR48, UR43, 0x3 ;  /* 0x0000002b30047291 */ /* 0x000fe2000f8e18ff */
[----:B------:R-:W-:-:S04]  /*bb60*/  DEPBAR.LE SB0, 0x0 ;  /* 0x000080000000791a */ /* 0x000fc80000000000 */
[----:B------:R-:W-:-:S04]  /*bb70*/  UIADD3 UR4, UPT, UPT, UR4, 0x40, URZ ;  /* 0x0000004004047890 */ /* 0x000fc8000fffe0ff */
[----:B------:R-:W-:-:S09]  /*bb80*/  UPRMT UR4, UR62, 0x654, UR4 ;  /* 0x000006543e047896 */ /* 0x000fd20008000004 */
[----:B------:R-:W-:Y:S01]  /*bb90*/  SYNCS.ARRIVE.TRANS64.RED.A1T0 RZ, [UR4], RZ ;  /* 0x000000ffffff79a7 */ /* 0x000fe20008100404 */
[----:B------:R-:W-:Y:S05]  /*bba0*/  EXIT ;  /* 0x000000000000794d */ /* 0x000fea0003800000 */
.L_x_24:
[----:B---3--:R3:W4:Y:S02]  /*bbb0*/  SYNCS.PHASECHK.TRANS64.TRYWAIT P0, [R0+URZ+0xe0], R2 ;  /* 0x0000e002000075a7 */ /* 0x00872400080011ff */
[----:B----4-:R-:W-:Y:S05]  /*bbc0*/  @!P0 NANOSLEEP.SYNCS 0x989680 ;  /* 0x009896800000895d */ /* 0x010fea0003900000 */
[----:B------:R-:W4:Y:S02]  /*bbd0*/  @!P0 SYNCS.PHASECHK.TRANS64 P0, [R0+URZ+0xe0], R2 ;  /* 0x0000e002000085a7 */ /* 0x000f2400080010ff */
[----:B----4-:R-:W-:Y:S05]  /*bbe0*/  @!P0 BRA `(.L_x_24) ;  /* 0xfffffffc00f08947 */ /* 0x010fea000383ffff */
[----:B------:R-:W-:Y:S05]  /*bbf0*/  BRA `(.L_x_187) ;  /* 0xffffff5c00b87947 */ /* 0x000fea000383ffff */
.L_x_27:
[----:B--2---:R-:W-:-:S07]  /*bc00*/  MOV R0, UR7 ;  /* 0x0000000700007c02 */ /* 0x004fce0008000f00 */
.L_x_188:
[----:B--2---:R2:W3:Y:S02]  /*bc10*/  SYNCS.PHASECHK.TRANS64.TRYWAIT P0, [R0+URZ+0x10], R3 ;  /* 0x00001003000075a7 */ /* 0x0044e400080011ff */
[----:B---3--:R-:W-:Y:S05]  /*bc20*/  @!P0 NANOSLEEP.SYNCS 0x989680 ;  /* 0x009896800000895d */ /* 0x008fea0003900000 */
[----:B------:R-:W3:Y:S02]  /*bc30*/  @!P0 SYNCS.PHASECHK.TRANS64 P0, [R0+URZ+0x10], R3 ;  /* 0x00001003000085a7 */ /* 0x000ee400080010ff */
[----:B---3--:R-:W-:Y:S05]  /*bc40*/  @!P0 BRA `(.L_x_188) ;  /* 0xfffffffc00f08947 */ /* 0x008fea000383ffff */
[----:B------:R-:W-:Y:S05]  /*bc50*/  BRA `(.L_x_26) ;  /* 0xffffff6000107947 */ /* 0x000fea000383ffff */
.L_x_36:
[----:B-1----:R-:W-:-:S07]  /*bc60*/  MOV R0, UR7 ;  /* 0x0000000700007c02 */ /* 0x002fce0008000f00 */
.L_x_189:
[----:B-1----:R1:W2:Y:S02]  /*bc70*/  SYNCS.PHASECHK.TRANS64.TRYWAIT P0, [R0+URZ+0x10], R3 ;  /* 0x00001003000075a7 */ /* 0x0022a400080011ff */
[----:B--2---:R-:W-:Y:S05]  /*bc80*/  @!P0 NANOSLEEP.SYNCS 0x989680 ;  /* 0x009896800000895d */ /* 0x004fea0003900000 */
[----:B------:R-:W2:Y:S02]  /*bc90*/  @!P0 SYNCS.PHASECHK.TRANS64 P0, [R0+URZ+0x10], R3 ;  /* 0x00001003000085a7 */ /* 0x000ea400080010ff */
[----:B--2---:R-:W-:Y:S05]  /*bca0*/  @!P0 BRA `(.L_x_189) ;  /* 0xfffffffc00f08947 */ /* 0x004fea000383ffff */
[----:B------:R-:W-:Y:S05]  /*bcb0*/  BRA `(.L_x_35) ;  /* 0xffffff64006c7947 */ /* 0x000fea000383ffff */
.L_x_43:
[----:B-1----:R1:W4:Y:S02]  /*bcc0*/  SYNCS.PHASECHK.TRANS64.TRYWAIT P0, [R3+URZ+0x70], R0 ;  /* 0x00007000030075a7 */ /* 0x00232400080011ff */
[----:B----4-:R-:W-:Y:S05]  /*bcd0*/  @!P0 NANOSLEEP.SYNCS 0x989680 ;  /* 0x009896800000895d */ /* 0x010fea0003900000 */
[----:B------:R-:W4:Y:S02]  /*bce0*/  @!P0 SYNCS.PHASECHK.TRANS64 P0, [R3+URZ+0x70], R0 ;  /* 0x00007000030085a7 */ /* 0x000f2400080010ff */
[----:B----4-:R-:W-:Y:S05]  /*bcf0*/  @!P0 BRA `(.L_x_43) ;  /* 0xfffffffc00f08947 */ /* 0x010fea000383ffff */
[----:B------:R-:W-:Y:S05]  /*bd00*/  BRA `(.L_x_190) ;  /* 0xffffff6800a87947 */ /* 0x000fea000383ffff */
.L_x_47:
[----:B------:R-:W-:-:S07]  /*bd10*/  MOV R0, UR4 ;  /* 0x0000000400007c02 */ /* 0x000fce0008000f00 */
.L_x_191:
[----:B-1----:R1:W2:Y:S02]  /*bd20*/  SYNCS.PHASECHK.TRANS64.TRYWAIT P0, [R0+URZ], R2 ;  /* 0x00000002000075a7 */ /* 0x0022a400080011ff */
[----:B--2---:R-:W-:Y:S05]  /*bd30*/  @!P0 NANOSLEEP.SYNCS 0x989680 ;  /* 0x009896800000895d */ /* 0x004fea0003900000 */
[----:B------:R-:W2:Y:S02]  /*bd40*/  @!P0 SYNCS.PHASECHK.TRANS64 P0, [R0+URZ], R2 ;  /* 0x00000002000085a7 */ /* 0x000ea400080010ff */
[----:B--2---:R-:W-:Y:S05]  /*bd50*/  @!P0 BRA `(.L_x_191) ;  /* 0xfffffffc00f08947 */ /* 0x004fea000383ffff */
[----:B------:R-:W-:Y:S05]  /*bd60*/  BRA `(.L_x_192) ;  /* 0xffffff7000547947 */ /* 0x000fea000383ffff */
.L_x_50:
[----:B--2---:R2:W3:Y:S02]  /*bd70*/  SYNCS.PHASECHK.TRANS64.TRYWAIT P0, [R0+URZ+0xd0], R8 ;  /* 0x0000d008000075a7 */ /* 0x0044e400080011ff */
[----:B---3--:R-:W-:Y:S05]  /*bd80*/  @!P0 NANOSLEEP.SYNCS 0x989680 ;  /* 0x009896800000895d */ /* 0x008fea0003900000 */
[----:B------:R-:W3:Y:S02]  /*bd90*/  @!P0 SYNCS.PHASECHK.TRANS64 P0, [R0+URZ+0xd0], R8 ;  /* 0x0000d008000085a7 */ /* 0x000ee400080010ff */
[----:B---3--:R-:W-:Y:S05]  /*bda0*/  @!P0 BRA `(.L_x_50) ;  /* 0xfffffffc00f08947 */ /* 0x008fea000383ffff */
[----:B------:R-:W-:Y:S05]  /*bdb0*/  BRA `(.L_x_193) ;  /* 0xffffff7000b47947 */ /* 0x000fea000383ffff */
.L_x_51:
[----:B------:R-:W-:-:S07]  /*bdc0*/  MOV R0, UR4 ;  /* 0x0000000400007c02 */ /* 0x000fce0008000f00 */
.L_x_194:
[----:B--2---:R2:W3:Y:S02]  /*bdd0*/  SYNCS.PHASECHK.TRANS64.TRYWAIT P0, [R0+URZ+0x80], R9 ;  /* 0x00008009000075a7 */ /* 0x0044e400080011ff */
[----:B---3--:R-:W-:Y:S05]  /*bde0*/  @!P0 NANOSLEEP.SYNCS 0x989680 ;  /* 0x009896800000895d */ /* 0x008fea0003900000 */
[----:B------:R-:W3:Y:S02]  /*bdf0*/  @!P0 SYNCS.PHASECHK.TRANS64 P0, [R0+URZ+0x80], R9 ;  /* 0x00008009000085a7 */ /* 0x000ee400080010ff */
[----:B---3--:R-:W-:Y:S05]  /*be00*/  @!P0 BRA `(.L_x_194) ;  /* 0xfffffffc00f08947 */ /* 0x008fea000383ffff */
[----:B------:R-:W-:Y:S05]  /*be10*/  BRA `(.L_x_195) ;  /* 0xffffff7000c47947 */ /* 0x000fea000383ffff */
.L_x_52:
[----:B--2---:R2:W3:Y:S02]  /*be20*/  SYNCS.PHASECHK.TRANS64.TRYWAIT P1, [R0+URZ+0x70], R8 ;  /* 0x00007008000075a7 */ /* 0x0044e400080211ff */
[----:B---3--:R-:W-:Y:S05]  /*be30*/  @!P1 NANOSLEEP.SYNCS 0x989680 ;  /* 0x009896800000995d */ /* 0x008fea0003900000 */
[----:B------:R-:W3:Y:S02]  /*be40*/  @!P1 SYNCS.PHASECHK.TRANS64 P1, [R0+URZ+0x70], R8 ;  /* 0x00007008000095a7 */ /* 0x000ee400080210ff */
[----:B---3--:R-:W-:Y:S05]  /*be50*/  @!P1 BRA `(.L_x_52) ;  /* 0xfffffffc00f09947 */ /* 0x008fea000383ffff */
[----:B------:R-:W-:Y:S05]  /*be60*/  BRA `(.L_x_196) ;  /* 0xffffff7000f47947 */ /* 0x000fea000383ffff */
.L_x_55:
[----:B------:R-:W-:-:S07]  /*be70*/  MOV R0, UR4 ;  /* 0x0000000400007c02 */ /* 0x000fce0008000f00 */
.L_x_197:
[----:B--2---:R2:W3:Y:S02]  /*be80*/  SYNCS.PHASECHK.TRANS64.TRYWAIT P0, [R0+URZ+0x80], R2 ;  /* 0x00008002000075a7 */ /* 0x0044e400080011ff */
[----:B---3--:R-:W-:Y:S05]  /*be90*/  @!P0 NANOSLEEP.SYNCS 0x989680 ;  /* 0x009896800000895d */ /* 0x008fea0003900000 */
[----:B------:R-:W3:Y:S02]  /*bea0*/  @!P0 SYNCS.PHASECHK.TRANS64 P0, [R0+URZ+0x80], R2 ;  /* 0x00008002000085a7 */ /* 0x000ee400080010ff */
[----:B---3--:R-:W-:Y:S05]  /*beb0*/  @!P0 BRA `(.L_x_197) ;  /* 0xfffffffc00f08947 */ /* 0x008fea000383ffff */
[----:B------:R-:W-:Y:S05]  /*bec0*/  BRA `(.L_x_54) ;  /* 0xffffff7400487947 */ /* 0x000fea000383ffff */
.L_x_64:
[----:B--2---:R-:W-:-:S04]  /*bed0*/  MOV R7, UR5 ;  /* 0x0000000500077c02 */ /* 0x004fc80008000f00 */
[----:B------:R2:W3:Y:S03]  /*bee0*/  SYNCS.PHASECHK.TRANS64.TRYWAIT P0, [R7+URZ+0x8], R8 ;  /* 0x00000808070075a7 */ /* 0x0004e600080011ff */
[----:B---3--:R-:W-:Y:S05]  /*bef0*/  @!P0 NANOSLEEP.SYNCS 0x989680 ;  /* 0x009896800000895d */ /* 0x008fea0003900000 */
[----:B------:R-:W3:Y:S02]  /*bf00*/  @!P0 SYNCS.PHASECHK.TRANS64 P0, [R7+URZ+0x8], R8 ;  /* 0x00000808070085a7 */ /* 0x000ee400080010ff */
[----:B---3--:R-:W-:Y:S05]  /*bf10*/  @!P0 BRA `(.L_x_64) ;  /* 0xfffffffc00ec8947 */ /* 0x008fea000383ffff */
[----:B------:R-:W-:Y:S05]  /*bf20*/  BRA `(.L_x_63) ;  /* 0xffffff7800047947 */ /* 0x000fea000383ffff */
.L_x_66:
[----:B------:R-:W-:Y:S01]  /*bf30*/  BSSY B0, `(.L_x_198) ;  /* 0x0000006000007945 */ /* 0x000fe20003800000 */
[----:B------:R-:W-:-:S07]  /*bf40*/  MOV R15, 0xffffffff ;  /* 0xffffffff000f7802 */ /* 0x000fce0000000f00 */
[----:B-12--5:R-:W-:Y:S05]  /*bf50*/  WARPSYNC.COLLECTIVE R15, `(.L_x_199) ;  /* 0x000000000f0c7348 */ /* 0x026fea0003c00000 */
[----:B------:R-:W-:Y:S02]  /*bf60*/  ELECT P6, UR79, PT ;  /* 0x00000000004f782f */ /* 0x000fe400038c0000 */
[----:B------:R-:W-:Y:S01]  /*bf70*/  MOV R14, UR79 ;  /* 0x0000004f000e7c02 */ /* 0x000fe20008000f00 */
[----:B-12--5:R-:W-:Y:S10]  /*bf80*/  ENDCOLLECTIVE ;  /* 0x000000000000791b */ /* 0x026ff40003800000 */
.L_x_199:
[----:B------:R-:W-:Y:S05]  /*bf90*/  BSYNC B0 ;  /* 0x0000000000007941 */ /* 0x000fea0003800000 */
.L_x_198:
[----:B------:R-:W-:Y:S01]  /*bfa0*/  PLOP3.LUT P0, PT, P6, PT, PT, 0x80, 0x8 ;  /* 0x000000000008781c */ /* 0x000fe2000370f070 */
[----:B------:R-:W-:-:S12]  /*bfb0*/  BRA `(.L_x_200) ;  /* 0xffffff7800347947 */ /* 0x000fd8000383ffff */
.L_x_68:
[----:B--2---:R-:W-:-:S04]  /*bfc0*/  MOV R5, UR5 ;  /* 0x0000000500057c02 */ /* 0x004fc80008000f00 */
[----:B------:R2:W3:Y:S03]  /*bfd0*/  SYNCS.PHASECHK.TRANS64.TRYWAIT P0, [R5+URZ+0x8], R6 ;  /* 0x00000806050075a7 */ /* 0x0004e600080011ff */
[----:B---3--:R-:W-:Y:S05]  /*bfe0*/  @!P0 NANOSLEEP.SYNCS 0x989680 ;  /* 0x009896800000895d */ /* 0x008fea0003900000 */
[----:B------:R-:W3:Y:S02]  /*bff0*/  @!P0 SYNCS.PHASECHK.TRANS64 P0, [R5+URZ+0x8], R6 ;  /* 0x00000806050085a7 */ /* 0x000ee400080010ff */
[----:B---3--:R-:W-:Y:S05]  /*c000*/  @!P0 BRA `(.L_x_68) ;  /* 0xfffffffc00ec8947 */ /* 0x008fea000383ffff */
[----:B------:R-:W-:Y:S05]  /*c010*/  BRA `(.L_x_67) ;  /* 0xffffff7800387947 */ /* 0x000fea000383ffff */
.L_x_69:
[----:B-1----:R1:W2:Y:S02]  /*c020*/  SYNCS.PHASECHK.TRANS64.TRYWAIT P0, [R3+URZ+0x70], R4 ;  /* 0x00007004030075a7 */ /* 0x0022a400080011ff */
[----:B--2---:R-:W-:Y:S05]  /*c030*/  @!P0 NANOSLEEP.SYNCS 0x989680 ;  /* 0x009896800000895d */ /* 0x004fea0003900000 */
[----:B------:R-:W2:Y:S02]  /*c040*/  @!P0 SYNCS.PHASECHK.TRANS64 P0, [R3+URZ+0x70], R4 ;  /* 0x00007004030085a7 */ /* 0x000ea400080010ff */
[----:B--2---:R-:W-:Y:S05]  /*c050*/  @!P0 BRA `(.L_x_69) ;  /* 0xfffffffc00f08947 */ /* 0x004fea000383ffff */
[----:B------:R-:W-:Y:S05]  /*c060*/  BRA `(.L_x_201) ;  /* 0xffffff7c00487947 */ /* 0x000fea000383ffff */
.L_x_71:
[----:B------:R-:W-:-:S13]  /*c070*/  R2UR UR4, R4 ;  /* 0x00000000040472ca */ /* 0x000fda00000e0000 */
[----:B------:R-:W-:-:S07]  /*c080*/  MOV R3, UR4 ;  /* 0x0000000400037c02 */ /* 0x000fce0008000f00 */
.L_x_202:
[----:B-1----:R1:W2:Y:S02]  /*c090*/  SYNCS.PHASECHK.TRANS64.TRYWAIT P0, [R3+URZ+0xb0], R5 ;  /* 0x0000b005030075a7 */ /* 0x0022a400080011ff */
[----:B--2---:R-:W-:Y:S05]  /*c0a0*/  @!P0 NANOSLEEP.SYNCS 0x989680 ;  /* 0x009896800000895d */ /* 0x004fea0003900000 */
[----:B------:R-:W2:Y:S02]  /*c0b0*/  @!P0 SYNCS.PHASECHK.TRANS64 P0, [R3+URZ+0xb0], R5 ;  /* 0x0000b005030085a7 */ /* 0x000ea400080010ff */
[----:B--2---:R-:W-:Y:S05]  /*c0c0*/  @!P0 BRA `(.L_x_202) ;  /* 0xfffffffc00f08947 */ /* 0x004fea000383ffff */
[----:B------:R-:W-:Y:S05]  /*c0d0*/  BRA `(.L_x_203) ;  /* 0xffffff7c009c7947 */ /* 0x000fea000383ffff */
.L_x_74:
[----:B------:R-:W-:Y:S07]  /*c0e0*/  MOV R3, UR5 ;  /* 0x0000000500037c02 */ /* 0x000fee0008000f00 */
.L_x_204:
[----:B-1----:R1:W2:Y:S02]  /*c0f0*/  SYNCS.PHASECHK.TRANS64.TRYWAIT P0, [R3+URZ], R5 ;  /* 0x00000005030075a7 */ /* 0x0022a400080011ff */
[----:B--2---:R-:W-:Y:S05]  /*c100*/  @!P0 NANOSLEEP.SYNCS 0x989680 ;  /* 0x009896800000895d */ /* 0x004fea0003900000 */
[----:B------:R-:W2:Y:S02]  /*c110*/  @!P0 SYNCS.PHASECHK.TRANS64 P0, [R3+URZ], R5 ;  /* 0x00000005030085a7 */ /* 0x000ea400080010ff */
[----:B--2---:R-:W-:Y:S05]  /*c120*/  @!P0 BRA `(.L_x_204) ;  /* 0xfffffffc00f08947 */ /* 0x004fea000383ffff */
[----:B------:R-:W-:Y:S05]  /*c130*/  BRA `(.L_x_73) ;  /* 0xffffff7c00b47947 */ /* 0x000fea000383ffff */
.L_x_78:
[----:B-1----:R-:W-:-:S07]  /*c140*/  MOV R2, UR4 ;  /* 0x0000000400027c02 */ /* 0x002fce0008000f00 */
.L_x_205:
[----:B-1----:R1:W2:Y:S02]  /*c150*/  SYNCS.PHASECHK.TRANS64.TRYWAIT P0, [R2+URZ], R3 ;  /* 0x00000003020075a7 */ /* 0x0022a400080011ff */
[----:B--2---:R-:W-:Y:S05]  /*c160*/  @!P0 NANOSLEEP.SYNCS 0x989680 ;  /* 0x009896800000895d */ /* 0x004fea0003900000 */
[----:B------:R-:W2:Y:S02]  /*c170*/  @!P0 SYNCS.PHASECHK.TRANS64 P0, [R2+URZ], R3 ;  /* 0x00000003020085a7 */ /* 0x000ea400080010ff */
[----:B--2---:R-:W-:Y:S05]  /*c180*/  @!P0 BRA `(.L_x_205) ;  /* 0xfffffffc00f08947 */ /* 0x004fea000383ffff */
[----:B------:R-:W-:Y:S05]  /*c190*/  BRA `(.L_x_206) ;  /* 0xffffff8400cc7947 */ /* 0x000fea000383ffff */
.L_x_79:
[----:B------:R-:W-:-:S07]  /*c1a0*/  MOV R2, UR5 ;  /* 0x0000000500027c02 */ /* 0x000fce0008000f00 */
.L_x_207:
[----:B-1----:R1:W2:Y:S02]  /*c1b0*/  SYNCS.PHASECHK.TRANS64.TRYWAIT P0, [R2+URZ], R4 ;  /* 0x00000004020075a7 */ /* 0x0022a400080011ff */
[----:B--2---:R-:W-:Y:S05]  /*c1c0*/  @!P0 NANOSLEEP.SYNCS 0x989680 ;  /* 0x009896800000895d */ /* 0x004fea0003900000 */
[----:B------:R-:W2:Y:S02]  /*c1d0*/  @!P0 SYNCS.PHASECHK.TRANS64 P0, [R2+URZ], R4 ;  /* 0x00000004020085a7 */ /* 0x000ea400080010ff */
[----:B--2---:R-:W-:Y:S05]  /*c1e0*/  @!P0 BRA `(.L_x_207) ;  /* 0xfffffffc00f08947 */ /* 0x004fea000383ffff */
[----:B------:R-:W-:Y:S05]  /*c1f0*/  BRA `(.L_x_208) ;  /* 0xffffff8400dc7947 */ /* 0x000fea000383ffff */
.L_x_80:
[----:B------:R-:W-:-:S07]  /*c200*/  MOV R2, UR5 ;  /* 0x0000000500027c02 */ /* 0x000fce0008000f00 */
.L_x_209:
[----:B-1----:R1:W2:Y:S02]  /*c210*/  SYNCS.PHASECHK.TRANS64.TRYWAIT P0, [R2+URZ], R4 ;  /* 0x00000004020075a7 */ /* 0x0022a400080011ff */
[----:B--2---:R-:W-:Y:S05]  /*c220*/  @!P0 NANOSLEEP.SYNCS 0x989680 ;  /* 0x009896800000895d */ /* 0x004fea0003900000 */
[----:B------:R-:W2:Y:S02]  /*c230*/  @!P0 SYNCS.PHASECHK.TRANS64 P0, [R2+URZ], R4 ;  /* 0x00000004020085a7 */ /* 0x000ea400080010ff */
[----:B--2---:R-:W-:Y:S05]  /*c240*/  @!P0 BRA `(.L_x_209) ;  /* 0xfffffffc00f08947 */ /* 0x004fea000383ffff */
[----:B------:R-:W-:Y:S05]  /*c250*/  BRA `(.L_x_210) ;  /* 0xffffff8400e87947 */ /* 0x000fea000383ffff */
.L_x_83:
[----:B------:R-:W-:-:S07]  /*c260*/  MOV R2, UR62 ;  /* 0x0000003e00027c02 */ /* 0x000fce0008000f00 */
.L_x_211:
[----:B-1----:R1:W2:Y:S02]  /*c270*/  SYNCS.PHASECHK.TRANS64.TRYWAIT P1, [R2+URZ+0xf0], R3 ;  /* 0x0000f003020075a7 */ /* 0x0022a400080211ff */
[----:B--2---:R-:W-:Y:S05]  /*c280*/  @!P1 NANOSLEEP.SYNCS 0x989680 ;  /* 0x009896800000995d */ /* 0x004fea0003900000 */
[----:B------:R-:W2:Y:S02]  /*c290*/  @!P1 SYNCS.PHASECHK.TRANS64 P1, [R2+URZ+0xf0], R3 ;  /* 0x0000f003020095a7 */ /* 0x000ea400080210ff */
[----:B--2---:R-:W-:Y:S05]  /*c2a0*/  @!P1 BRA `(.L_x_211) ;  /* 0xfffffffc00f09947 */ /* 0x004fea000383ffff */
[----:B------:R-:W-:Y:S05]  /*c2b0*/  BRA `(.L_x_212) ;  /* 0xffffff8800387947 */ /* 0x000fea000383ffff */
.L_x_88:
[----:B--2---:R2:W3:Y:S02]  /*c2c0*/  SYNCS.PHASECHK.TRANS64.TRYWAIT P0, [R8+URZ+0x70], R0 ;  /* 0x00007000080075a7 */ /* 0x0044e400080011ff */
[----:B---3--:R-:W-:Y:S05]  /*c2d0*/  @!P0 NANOSLEEP.SYNCS 0x989680 ;  /* 0x009896800000895d */ /* 0x008fea0003900000 */
[----:B------:R-:W3:Y:S02]  /*c2e0*/  @!P0 SYNCS.PHASECHK.TRANS64 P0, [R8+URZ+0x70], R0 ;  /* 0x00007000080085a7 */ /* 0x000ee400080010ff */
[----:B---3--:R-:W-:Y:S05]  /*c2f0*/  @!P0 BRA `(.L_x_88) ;  /* 0xfffffffc00f08947 */ /* 0x008fea000383ffff */
[----:B------:R-:W-:Y:S05]  /*c300*/  BRA `(.L_x_213) ;  /* 0xffffff8c00707947 */ /* 0x000fea000383ffff */
.L_x_91:
[----:B--2---:R-:W-:Y:S07]  /*c310*/  MOV R0, UR21 ;  /* 0x0000001500007c02 */ /* 0x004fee0008000f00 */
.L_x_214:
[----:B--2---:R2:W3:Y:S02]  /*c320*/  SYNCS.PHASECHK.TRANS64.TRYWAIT P1, [R0+URZ+0x68], R2 ;  /* 0x00006802000075a7 */ /* 0x0044e400080211ff */
[----:B---3--:R-:W-:Y:S05]  /*c330*/  @!P1 NANOSLEEP.SYNCS 0x989680 ;  /* 0x009896800000995d */ /* 0x008fea0003900000 */
[----:B------:R-:W3:Y:S02]  /*c340*/  @!P1 SYNCS.PHASECHK.TRANS64 P1, [R0+URZ+0x68], R2 ;  /* 0x00006802000095a7 */ /* 0x000ee400080210ff */
[----:B---3--:R-:W-:Y:S05]  /*c350*/  @!P1 BRA `(.L_x_214) ;  /* 0xfffffffc00f09947 */ /* 0x008fea000383ffff */
[----:B------:R-:W-:Y:S05]  /*c360*/  BRA `(.L_x_90) ;  /* 0xffffff9000f07947 */ /* 0x000fea000383ffff */
.L_x_94:
[----:B--2---:R-:W-:Y:S07]  /*c370*/  MOV R0, UR21 ;  /* 0x0000001500007c02 */ /* 0x004fee0008000f00 */
.L_x_215:
[----:B--2---:R2:W3:Y:S02]  /*c380*/  SYNCS.PHASECHK.TRANS64.TRYWAIT P0, [R0+URZ+0x40], R5 ;  /* 0x00004005000075a7 */ /* 0x0044e400080011ff */
[----:B---3--:R-:W-:Y:S05]  /*c390*/  @!P0 NANOSLEEP.SYNCS 0x989680 ;  /* 0x009896800000895d */ /* 0x008fea0003900000 */
[----:B------:R-:W3:Y:S02]  /*c3a0*/  @!P0 SYNCS.PHASECHK.TRANS64 P0, [R0+URZ+0x40], R5 ;  /* 0x00004005000085a7 */ /* 0x000ee400080010ff */
[----:B---3--:R-:W-:Y:S05]  /*c3b0*/  @!P0 BRA `(.L_x_215) ;  /* 0xfffffffc00f08947 */ /* 0x008fea000383ffff */
[----:B------:R-:W-:Y:S05]  /*c3c0*/  BRA `(.L_x_216) ;  /* 0xffffff9400487947 */ /* 0x000fea000383ffff */
.L_x_95:
[----:B------:R-:W-:Y:S07]  /*c3d0*/  MOV R0, UR21 ;  /* 0x0000001500007c02 */ /* 0x000fee0008000f00 */
.L_x_217:
[----:B--2---:R2:W3:Y:S02]  /*c3e0*/  SYNCS.PHASECHK.TRANS64.TRYWAIT P0, [R0+URZ+0x48], R5 ;  /* 0x00004805000075a7 */ /* 0x0044e400080011ff */
[----:B---3--:R-:W-:Y:S05]  /*c3f0*/  @!P0 NANOSLEEP.SYNCS 0x989680 ;  /* 0x009896800000895d */ /* 0x008fea0003900000 */
[----:B------:R-:W3:Y:S02]  /*c400*/  @!P0 SYNCS.PHASECHK.TRANS64 P0, [R0+URZ+0x48], R5 ;  /* 0x00004805000085a7 */ /* 0x000ee400080010ff */
[----:B---3--:R-:W-:Y:S05]  /*c410*/  @!P0 BRA `(.L_x_217) ;  /* 0xfffffffc00f08947 */ /* 0x008fea000383ffff */
[----:B------:R-:W-:Y:S05]  /*c420*/  BRA `(.L_x_218) ;  /* 0xffffff9400a47947 */ /* 0x000fea000383ffff */
.L_x_96:
[----:B------:R-:W-:Y:S07]  /*c430*/  MOV R0, UR21 ;  /* 0x0000001500007c02 */ /* 0x000fee0008000f00 */
.L_x_219:
[----:B--2---:R2:W3:Y:S02]  /*c440*/  SYNCS.PHASECHK.TRANS64.TRYWAIT P0, [R0+URZ+0x50], R5 ;  /* 0x00005005000075a7 */ /* 0x0044e400080011ff */
[----:B---3--:R-:W-:Y:S05]  /*c450*/  @!P0 NANOSLEEP.SYNCS 0x989680 ;  /* 0x009896800000895d */ /* 0x008fea0003900000 */
[----:B------:R-:W3:Y:S02]  /*c460*/  @!P0 SYNCS.PHASECHK.TRANS64 P0, [R0+URZ+0x50], R5 ;  /* 0x00005005000085a7 */ /* 0x000ee400080010ff */
[----:B---3--:R-:W-:Y:S05]  /*c470*/  @!P0 BRA `(.L_x_219) ;  /* 0xfffffffc00f08947 */ /* 0x008fea000383ffff */
[----:B------:R-:W-:Y:S05]  /*c480*/  BRA `(.L_x_220) ;  /* 0xffffff9800087947 */ /* 0x000fea000383ffff */
.L_x_97:
[----:B------:R-:W-:Y:S07]  /*c490*/  MOV R0, UR21 ;  /* 0x0000001500007c02 */ /* 0x000fee0008000f00 */
.L_x_221:
[----:B--2---:R2:W3:Y:S02]  /*c4a0*/  SYNCS.PHASECHK.TRANS64.TRYWAIT P0, [R0+URZ+0x58], R5 ;  /* 0x00005805000075a7 */ /* 0x0044e400080011ff */
[----:B---3--:R-:W-:Y:S05]  /*c4b0*/  @!P0 NANOSLEEP.SYNCS 0x989680 ;  /* 0x009896800000895d */ /* 0x008fea0003900000 */
[----:B------:R-:W3:Y:S02]  /*c4c0*/  @!P0 SYNCS.PHASECHK.TRANS64 P0, [R0+URZ+0x58], R5 ;  /* 0x00005805000085a7 */ /* 0x000ee400080010ff */
[----:B---3--:R-:W-:Y:S05]  /*c4d0*/  @!P0 BRA `(.L_x_221) ;  /* 0xfffffffc00f08947 */ /* 0x008fea000383ffff */
[----:B------:R-:W-:Y:S05]  /*c4e0*/  BRA `(.L_x_222) ;  /* 0xffffff98006c7947 */ /* 0x000fea000383ffff */
.L_x_98:
[----:B------:R-:W-:Y:S07]  /*c4f0*/  MOV R0, UR21 ;  /* 0x0000001500007c02 */ /* 0x000fee0008000f00 */
.L_x_223:
[----:B--2---:R2:W3:Y:S02]  /*c500*/  SYNCS.PHASECHK.TRANS64.TRYWAIT P0, [R0+URZ+0x40], R4 ;  /* 0x00004004000075a7 */ /* 0x0044e400080011ff */
[----:B---3--:R-:W-:Y:S05]  /*c510*/  @!P0 NANOSLEEP.SYNCS 0x989680 ;  /* 0x009896800000895d */ /* 0x008fea0003900000 */
[----:B------:R-:W3:Y:S02]  /*c520*/  @!P0 SYNCS.PHASECHK.TRANS64 P0, [R0+URZ+0x40], R4 ;  /* 0x00004004000085a7 */ /* 0x000ee400080010ff */
[----:B---3--:R-:W-:Y:S05]  /*c530*/  @!P0 BRA `(.L_x_223) ;  /* 0xfffffffc00f08947 */ /* 0x008fea000383ffff */
[----:B------:R-:W-:Y:S05]  /*c540*/  BRA `(.L_x_224) ;  /* 0xffffff9800d47947 */ /* 0x000fea000383ffff */
.L_x_99:
[----:B------:R-:W-:Y:S07]  /*c550*/  MOV R0, UR21 ;  /* 0x0000001500007c02 */ /* 0x000fee0008000f00 */
.L_x_225:
[----:B--2---:R2:W3:Y:S02]  /*c560*/  SYNCS.PHASECHK.TRANS64.TRYWAIT P0, [R0+URZ+0x48], R4 ;  /* 0x00004804000075a7 */ /* 0x0044e400080011ff */
[----:B---3--:R-:W-:Y:S05]  /*c570*/  @!P0 NANOSLEEP.SYNCS 0x989680 ;  /* 0x009896800000895d */ /* 0x008fea0003900000 */
[----:B------:R-:W3:Y:S02]  /*c580*/  @!P0 SYNCS.PHASECHK.TRANS64 P0, [R0+URZ+0x48], R4 ;  /* 0x00004804000085a7 */ /* 0x000ee400080010ff */
[----:B---3--:R-:W-:Y:S05]  /*c590*/  @!P0 BRA `(.L_x_225) ;  /* 0xfffffffc00f08947 */ /* 0x008fea000383ffff */
[----:B------:R-:W-:Y:S05]  /*c5a0*/  BRA `(.L_x_226) ;  /* 0xffffff9c00387947 */ /* 0x000fea000383ffff */
.L_x_100:
[----:B------:R-:W-:Y:S07]  /*c5b0*/  MOV R0, UR21 ;  /* 0x0000001500007c02 */ /* 0x000fee0008000f00 */
.L_x_227:
[----:B--2---:R2:W3:Y:S02]  /*c5c0*/  SYNCS.PHASECHK.TRANS64.TRYWAIT P0, [R0+URZ+0x50], R4 ;  /* 0x00005004000075a7 */ /* 0x0044e400080011ff */
[----:B---3--:R-:W-:Y:S05]  /*c5d0*/  @!P0 NANOSLEEP.SYNCS 0x989680 ;  /* 0x009896800000895d */ /* 0x008fea0003900000 */
[----:B------:R-:W3:Y:S02]  /*c5e0*/  @!P0 SYNCS.PHASECHK.TRANS64 P0, [R0+URZ+0x50], R4 ;  /* 0x00005004000085a7 */ /* 0x000ee400080010ff */
[----:B---3--:R-:W-:Y:S05]  /*c5f0*/  @!P0 BRA `(.L_x_227) ;  /* 0xfffffffc00f08947 */ /* 0x008fea000383ffff */
[----:B------:R-:W-:Y:S05]  /*c600*/  BRA `(.L_x_228) ;  /* 0xffffff9c009c7947 */ /* 0x000fea000383ffff */
.L_x_101:
[----:B------:R-:W-:Y:S07]  /*c610*/  MOV R0, UR21 ;  /* 0x0000001500007c02 */ /* 0x000fee0008000f00 */
.L_x_229:
[----:B--2---:R2:W3:Y:S02]  /*c620*/  SYNCS.PHASECHK.TRANS64.TRYWAIT P0, [R0+URZ+0x58], R4 ;  /* 0x00005804000075a7 */ /* 0x0044e400080011ff */
[----:B---3--:R-:W-:Y:S05]  /*c630*/  @!P0 NANOSLEEP.SYNCS 0x989680 ;  /* 0x009896800000895d */ /* 0x008fea0003900000 */
[----:B------:R-:W3:Y:S02]  /*c640*/  @!P0 SYNCS.PHASECHK.TRANS64 P0, [R0+URZ+0x58], R4 ;  /* 0x00005804000085a7 */ /* 0x000ee400080010ff */
[----:B---3--:R-:W-:Y:S05]  /*c650*/  @!P0 BRA `(.L_x_229) ;  /* 0xfffffffc00f08947 */ /* 0x008fea000383ffff */
[----:B------:R-:W-:Y:S05]  /*c660*/  BRA `(.L_x_230) ;  /* 0xffffffa000047947 */ /* 0x000fea000383ffff */
.L_x_103:
[----:B------:R-:W-:-:S07]  /*c670*/  MOV R0, UR21 ;  /* 0x0000001500007c02 */ /* 0x000fce0008000f00 */
.L_x_231:
[----:B---3--:R3:W4:Y:S02]  /*c680*/  SYNCS.PHASECHK.TRANS64.TRYWAIT P0, [R0+URZ+0x40], R5 ;  /* 0x00004005000075a7 */ /* 0x00872400080011ff */
[----:B----4-:R-:W-:Y:S05]  /*c690*/  @!P0 NANOSLEEP.SYNCS 0x989680 ;  /* 0x009896800000895d */ /* 0x010fea0003900000 */
[----:B------:R-:W4:Y:S02]  /*c6a0*/  @!P0 SYNCS.PHASECHK.TRANS64 P0, [R0+URZ+0x40], R5 ;  /* 0x00004005000085a7 */ /* 0x000f2400080010ff */
[----:B----4-:R-:W-:Y:S05]  /*c6b0*/  @!P0 BRA `(.L_x_231) ;  /* 0xfffffffc00f08947 */ /* 0x010fea000383ffff */
[----:B------:R-:W-:Y:S05]  /*c6c0*/  BRA `(.L_x_232) ;  /* 0xffffffa0008c7947 */ /* 0x000fea000383ffff */
.L_x_104:
[----:B---3--:R-:W-:-:S07]  /*c6d0*/  MOV R0, UR21 ;  /* 0x0000001500007c02 */ /* 0x008fce0008000f00 */
.L_x_233:
[----:B---3--:R3:W4:Y:S02]  /*c6e0*/  SYNCS.PHASECHK.TRANS64.TRYWAIT P0, [R0+URZ+0x48], R5 ;  /* 0x00004805000075a7 */ /* 0x00872400080011ff */
[----:B----4-:R-:W-:Y:S05]  /*c6f0*/  @!P0 NANOSLEEP.SYNCS 0x989680 ;  /* 0x009896800000895d */ /* 0x010fea0003900000 */
[----:B------:R-:W4:Y:S02]  /*c700*/  @!P0 SYNCS.PHASECHK.TRANS64 P0, [R0+URZ+0x48], R5 ;  /* 0x00004805000085a7 */ /* 0x000f2400080010ff */
[----:B----4-:R-:W-:Y:S05]  /*c710*/  @!P0 BRA `(.L_x_233) ;  /* 0xfffffffc00f08947 */ /* 0x010fea000383ffff */
[----:B------:R-:W-:Y:S05]  /*c720*/  BRA `(.L_x_234) ;  /* 0xffffffa0007c7947 */ /* 0x000fea000383ffff */
.L_x_105:
[----:B------:R-:W-:-:S07]  /*c730*/  MOV R2, UR21 ;  /* 0x0000001500027c02 */ /* 0x000fce0008000f00 */
.L_x_235:
[----:B---3--:R3:W4:Y:S02]  /*c740*/  SYNCS.PHASECHK.TRANS64.TRYWAIT P0, [R2+URZ+0x50], R5 ;  /* 0x00005005020075a7 */ /* 0x00872400080011ff */
[----:B----4-:R-:W-:Y:S05]  /*c750*/  @!P0 NANOSLEEP.SYNCS 0x989680 ;  /* 0x009896800000895d */ /* 0x010fea0003900000 */
[----:B------:R-:W4:Y:S02]  /*c760*/  @!P0 SYNCS.PHASECHK.TRANS64 P0, [R2+URZ+0x50], R5 ;  /* 0x00005005020085a7 */ /* 0x000f2400080010ff */
[----:B----4-:R-:W-:Y:S05]  /*c770*/  @!P0 BRA `(.L_x_235) ;  /* 0xfffffffc00f08947 */ /* 0x010fea000383ffff */
[----:B------:R-:W-:Y:S05]  /*c780*/  BRA `(.L_x_236) ;  /* 0xffffffa000707947 */ /* 0x000fea000383ffff */
.L_x_107:
[----:B-1----:R1:W2:Y:S02]  /*c790*/  SYNCS.PHASECHK.TRANS64.TRYWAIT P0, [R3+URZ+0x70], R0 ;  /* 0x00007000030075a7 */ /* 0x0022a400080011ff */
[----:B--2---:R-:W-:Y:S05]  /*c7a0*/  @!P0 NANOSLEEP.SYNCS 0x989680 ;  /* 0x009896800000895d */ /* 0x004fea0003900000 */
[----:B------:R-:W2:Y:S02]  /*c7b0*/  @!P0 SYNCS.PHASECHK.TRANS64 P0, [R3+URZ+0x70], R0 ;  /* 0x00007000030085a7 */ /* 0x000ea400080010ff */
[----:B--2---:R-:W-:Y:S05]  /*c7c0*/  @!P0 BRA `(.L_x_107) ;  /* 0xfffffffc00f08947 */ /* 0x004fea000383ffff */
[----:B------:R-:W-:Y:S05]  /*c7d0*/  BRA `(.L_x_237) ;  /* 0xffffffa400447947 */ /* 0x000fea000383ffff */
.L_x_118:
[----:B-1----:R-:W-:Y:S04]  /*c7e0*/  MOV R2, UR43 ;  /* 0x0000002b00027c02 */ /* 0x002fe80008000f00 */
[----:B------:R1:W2:Y:S03]  /*c7f0*/  SYNCS.PHASECHK.TRANS64.TRYWAIT P1, [R2+URZ+0x20], R3 ;  /* 0x00002003020075a7 */ /* 0x0002a600080211ff */
[----:B--2---:R-:W-:Y:S05]  /*c800*/  @!P1 NANOSLEEP.SYNCS 0x989680 ;  /* 0x009896800000995d */ /* 0x004fea0003900000 */
[----:B------:R-:W2:Y:S02]  /*c810*/  @!P1 SYNCS.PHASECHK.TRANS64 P1, [R2+URZ+0x20], R3 ;  /* 0x00002003020095a7 */ /* 0x000ea400080210ff */
[----:B--2---:R-:W-:Y:S05]  /*c820*/  @!P1 BRA `(.L_x_118) ;  /* 0xfffffffc00ec9947 */ /* 0x004fea000383ffff */
[----:B------:R-:W-:Y:S05]  /*c830*/  BRA `(.L_x_117) ;  /* 0xffffffb000b07947 */ /* 0x000fea000383ffff */
.L_x_120:
[----:B-1----:R1:W4:Y:S02]  /*c840*/  SYNCS.PHASECHK.TRANS64.TRYWAIT P0, [R70+URZ+0x90], R0 ;  /* 0x00009000460075a7 */ /* 0x00232400080011ff */
[----:B----4-:R-:W-:Y:S05]  /*c850*/  @!P0 NANOSLEEP.SYNCS 0x989680 ;  /* 0x009896800000895d */ /* 0x010fea0003900000 */
[----:B------:R-:W4:Y:S02]  /*c860*/  @!P0 SYNCS.PHASECHK.TRANS64 P0, [R70+URZ+0x90], R0 ;  /* 0x00009000460085a7 */ /* 0x000f2400080010ff */
[----:B----4-:R-:W-:Y:S05]  /*c870*/  @!P0 BRA `(.L_x_120) ;  /* 0xfffffffc00f08947 */ /* 0x010fea000383ffff */
[----:B------:R-:W-:Y:S05]  /*c880*/  BRA `(.L_x_119) ;  /* 0xffffffb000d87947 */ /* 0x000fea000383ffff */
.L_x_129:
[----:B-1----:R1:W3:Y:S02]  /*c890*/  SYNCS.PHASECHK.TRANS64.TRYWAIT P0, [R2+URZ+0x20], R0 ;  /* 0x00002000020075a7 */ /* 0x0022e400080011ff */
[----:B---3--:R-:W-:Y:S05]  /*c8a0*/  @!P0 NANOSLEEP.SYNCS 0x989680 ;  /* 0x009896800000895d */ /* 0x008fea0003900000 */
[----:B------:R-:W3:Y:S02]  /*c8b0*/  @!P0 SYNCS.PHASECHK.TRANS64 P0, [R2+URZ+0x20], R0 ;  /* 0x00002000020085a7 */ /* 0x000ee400080010ff */
[----:B---3--:R-:W-:Y:S05]  /*c8c0*/  @!P0 BRA `(.L_x_129) ;  /* 0xfffffffc00f08947 */ /* 0x008fea000383ffff */
[----:B------:R-:W-:Y:S05]  /*c8d0*/  BRA `(.L_x_128) ;  /* 0xffffffb800847947 */ /* 0x000fea000383ffff */
.L_x_137:
[----:B-1----:R1:W3:Y:S02]  /*c8e0*/  SYNCS.PHASECHK.TRANS64.TRYWAIT P0, [R0+URZ+0x20], R6 ;  /* 0x00002006000075a7 */ /* 0x0022e400080011ff */
[----:B---3--:R-:W-:Y:S05]  /*c8f0*/  @!P0 NANOSLEEP.SYNCS 0x989680 ;  /* 0x009896800000895d */ /* 0x008fea0003900000 */
[----:B------:R-:W3:Y:S02]  /*c900*/  @!P0 SYNCS.PHASECHK.TRANS64 P0, [R0+URZ+0x20], R6 ;  /* 0x00002006000085a7 */ /* 0x000ee400080010ff */
[----:B---3--:R-:W-:Y:S05]  /*c910*/  @!P0 BRA `(.L_x_137) ;  /* 0xfffffffc00f08947 */ /* 0x008fea000383ffff */
[----:B------:R-:W-:Y:S05]  /*c920*/  BRA `(.L_x_136) ;  /* 0xffffffc000587947 */ /* 0x000fea000383ffff */
.L_x_145:
[----:B-1----:R1:W3:Y:S02]  /*c930*/  SYNCS.PHASECHK.TRANS64.TRYWAIT P0, [R0+URZ+0x20], R6 ;  /* 0x00002006000075a7 */ /* 0x0022e400080011ff */
[----:B---3--:R-:W-:Y:S05]  /*c940*/  @!P0 NANOSLEEP.SYNCS 0x989680 ;  /* 0x009896800000895d */ /* 0x008fea0003900000 */
[----:B------:R-:W3:Y:S02]  /*c950*/  @!P0 SYNCS.PHASECHK.TRANS64 P0, [R0+URZ+0x20], R6 ;  /* 0x00002006000085a7 */ /* 0x000ee400080010ff */
[----:B---3--:R-:W-:Y:S05]  /*c960*/  @!P0 BRA `(.L_x_145) ;  /* 0xfffffffc00f08947 */ /* 0x008fea000383ffff */
[----:B------:R-:W-:Y:S05]  /*c970*/  BRA `(.L_x_144) ;  /* 0xffffffc800307947 */ /* 0x000fea000383ffff */
.L_x_153:
[----:B-1----:R1:W3:Y:S02]  /*c980*/  SYNCS.PHASECHK.TRANS64.TRYWAIT P0, [R0+URZ+0x20], R6 ;  /* 0x00002006000075a7 */ /* 0x0022e400080011ff */
[----:B---3--:R-:W-:Y:S05]  /*c990*/  @!P0 NANOSLEEP.SYNCS 0x989680 ;  /* 0x009896800000895d */ /* 0x008fea0003900000 */
[----:B------:R-:W3:Y:S02]  /*c9a0*/  @!P0 SYNCS.PHASECHK.TRANS64 P0, [R0+URZ+0x20], R6 ;  /* 0x00002006000085a7 */ /* 0x000ee400080010ff */
[----:B---3--:R-:W-:Y:S05]  /*c9b0*/  @!P0 BRA `(.L_x_153) ;  /* 0xfffffffc00f08947 */ /* 0x008fea000383ffff */
[----:B------:R-:W-:Y:S05]  /*c9c0*/  BRA `(.L_x_152) ;  /* 0xffffffd000147947 */ /* 0x000fea000383ffff */
.L_x_161:
[----:B-1----:R1:W2:Y:S02]  /*c9d0*/  SYNCS.PHASECHK.TRANS64.TRYWAIT P0, [R0+URZ+0x20], R6 ;  /* 0x00002006000075a7 */ /* 0x0022a400080011ff */
[----:B--2---:R-:W-:Y:S05]  /*c9e0*/  @!P0 NANOSLEEP.SYNCS 0x989680 ;  /* 0x009896800000895d */ /* 0x004fea0003900000 */
[----:B------:R-:W2:Y:S02]  /*c9f0*/  @!P0 SYNCS.PHASECHK.TRANS64 P0, [R0+URZ+0x20], R6 ;  /* 0x00002006000085a7 */ /* 0x000ea400080010ff */
[----:B--2---:R-:W-:Y:S05]  /*ca00*/  @!P0 BRA `(.L_x_161) ;  /* 0xfffffffc00f08947 */ /* 0x004fea000383ffff */
[----:B------:R-:W-:Y:S05]  /*ca10*/  BRA `(.L_x_160) ;  /* 0xffffffd800047947 */ /* 0x000fea000383ffff */
.L_x_169:
[----:B-1----:R1:W2:Y:S02]  /*ca20*/  SYNCS.PHASECHK.TRANS64.TRYWAIT P0, [R0+URZ+0x20], R6 ;  /* 0x00002006000075a7 */ /* 0x0022a400080011ff */
[----:B--2---:R-:W-:Y:S05]  /*ca30*/  @!P0 NANOSLEEP.SYNCS 0x989680 ;  /* 0x009896800000895d */ /* 0x004fea0003900000 */
[----:B------:R-:W2:Y:S02]  /*ca40*/  @!P0 SYNCS.PHASECHK.TRANS64 P0, [R0+URZ+0x20], R6 ;  /* 0x00002006000085a7 */ /* 0x000ea400080010ff */
[----:B--2---:R-:W-:Y:S05]  /*ca50*/  @!P0 BRA `(.L_x_169) ;  /* 0xfffffffc00f08947 */ /* 0x004fea000383ffff */
[----:B------:R-:W-:Y:S05]  /*ca60*/  BRA `(.L_x_168) ;  /* 0xffffffdc00ec7947 */ /* 0x000fea000383ffff */
.L_x_177:
[----:B-1----:R1:W2:Y:S02]  /*ca70*/  SYNCS.PHASECHK.TRANS64.TRYWAIT P0, [R0+URZ+0x20], R74 ;  /* 0x0000204a000075a7 */ /* 0x0022a400080011ff */
[----:B--2---:R-:W-:Y:S05]  /*ca80*/  @!P0 NANOSLEEP.SYNCS 0x989680 ;  /* 0x009896800000895d */ /* 0x004fea0003900000 */
[----:B------:R-:W2:Y:S02]  /*ca90*/  @!P0 SYNCS.PHASECHK.TRANS64 P0, [R0+URZ+0x20], R74 ;  /* 0x0000204a000085a7 */ /* 0x000ea400080010ff */
[----:B--2---:R-:W-:Y:S05]  /*caa0*/  @!P0 BRA `(.L_x_177) ;  /* 0xfffffffc00f08947 */ /* 0x004fea000383ffff */
[----:B------:R-:W-:Y:S05]  /*cab0*/  BRA `(.L_x_176) ;  /* 0xffffffe400d47947 */ /* 0x000fea000383ffff */
        .weak           $__internal_0_$__cuda_sm10x_tcgen05_guardrail_trap_col_being_dealloced_not_returned_by_alloc
        .type           $__internal_0_$__cuda_sm10x_tcgen05_guardrail_trap_col_being_dealloced_not_returned_by_alloc,@function
        .size           $__internal_0_$__cuda_sm10x_tcgen05_guardrail_trap_col_being_dealloced_not_returned_by_alloc,($__internal_1_$__cuda_sm10x_tcgen05_guardrail_trap_phase_invalid_during_alloc - $__internal_0_$__cuda_sm10x_tcgen05_guardrail_trap_col_being_dealloced_not_returned_by_alloc)
$__internal_0_$__cuda_sm10x_tcgen05_guardrail_trap_col_being_dealloced_not_returned_by_alloc:
[----:B------:R-:W-:Y:S05]  /*cac0*/  BPT.TRAP 0x1 ;  /* 0x000000040000795c */ /* 0x000fea0000300000 */
[----:B------:R-:W-:-:S04]  /*cad0*/  HFMA2 R3, -RZ, RZ, 0, 0 ;  /* 0x00000000ff037431 */ /* 0x000fc800000001ff */
[----:B------:R-:W-:Y:S05]  /*cae0*/  RET.REL.NODEC R2 `(_ZN7cutlass13device_kernelINS_4gemm6kernel13GemmUniversalIN4cute5tupleIJiiiiEEENS1_10collective13CollectiveMmaINS1_35MainloopSm100TmaUmmaWarpSpecializedILi2ELi2ELi4ENS5_IJNS4_1CILi8EEENSA_ILi1EEESC_EEEEENS5_IJNSA_ILi128EEENSA_ILi256EEESF_EEEfNS5_IJlSC_lEEEfSI_NS4_8TiledMMAINS4_8MMA_AtomIJNS4_23SM100_MMA_TF32_2x1SM_SSINS_10tfloat32_tESM_fLi128ELi256ELNS4_4UMMA5MajorE0ELSO_0ELNSN_7ScaleInE0ELSP_0EEEEEENS4_6LayoutINS5_IJSC_SC_SC_EEENS5_IJNSA_ILi0EEESU_SU_EEEEENS5_IJNS4_10UnderscoreESX_SX_EEEEENS4_18SM100_TMA_2SM_LOADENS4_14ComposedLayoutINS4_7SwizzleILi3ELi4ELi3EEENS4_18smem_ptr_flag_bitsILi32EEENSS_INS5_IJSB_NSA_ILi32EEEEEENS5_IJS16_SC_EEEEEEEvNS4_8identityENS4_28SM100_TMA_2SM_LOAD_MULTICASTES1A_vS1B_EENS_8epilogue10collective18CollectiveEpilogueINS1E_23Sm100TmaWarpSpecializedILi4ELi2ELi16ELb1ELb0EEEJNS5_IJNSA_ILi64EEESG_SF_EEENS5_IJNSS_IS1J_SC_EENSS_INS5_IJNSA_ILi16EEENSA_ILi2EEEEEENS5_IJSC_SF_EEEEEEEEfSI_fSI_NS1E_6fusion15FusionCallbacksIS1I_NS1S_17LinearCombinationIffffLNS_15FloatRoundStyleE2EEES1K_S1R_JEEENS4_5SM1004TMEM4LOAD26SM100_TMEM_LOAD_32dp32b16xENS4_13SM90_TMA_LOADENS11_INS12_ILi2ELi4ELi3EEES15_NSS_INS5_IJSB_S1M_EEENS5_IJS1M_SC_EEEEEEENS4_39AutoVectorizingCopyWithAssumedAlignmentILi128EEENS4_14SM90_TMA_STOREES27_S29_S29_EEEvvEEEEvNT_6ParamsE) ;  /* 0xffffff3402447950 */ /* 0x000fea0003c3ffff */
        .weak           $__internal_1_$__cuda_sm10x_tcgen05_guardrail_trap_phase_invalid_during_alloc
        .type           $__internal_1_$__cuda_sm10x_tcgen05_guardrail_trap_phase_invalid_during_alloc,@function
        .size           $__internal_1_$__cuda_sm10x_tcgen05_guardrail_trap_phase_invalid_during_alloc,($__internal_2_$__cuda_sm10x_tcgen05_guardrail_trap_unallocated_columns_being_dealloced - $__internal_1_$__cuda_sm10x_tcgen05_guardrail_trap_phase_invalid_during_alloc)
$__internal_1_$__cuda_sm10x_tcgen05_guardrail_trap_phase_invalid_during_alloc:
[----:B------:R-:W-:Y:S05]  /*caf0*/  BPT.TRAP 0x1 ;  /* 0x000000040000795c */ /* 0x000fea0000300000 */
[----:B------:R-:W-:-:S04]  /*cb00*/  MOV R7, 0x0 ;  /* 0x0000000000077802 */ /* 0x000fc80000000f00 */
[----:B------:R-:W-:Y:S05]  /*cb10*/  RET.REL.NODEC R6 `(_ZN7cutlass13device_kernelINS_4gemm6kernel13GemmUniversalIN4cute5tupleIJiiiiEEENS1_10collective13CollectiveMmaINS1_35MainloopSm100TmaUmmaWarpSpecializedILi2ELi2ELi4ENS5_IJNS4_1CILi8EEENSA_ILi1EEESC_EEEEENS5_IJNSA_ILi128EEENSA_ILi256EEESF_EEEfNS5_IJlSC_lEEEfSI_NS4_8TiledMMAINS4_8MMA_AtomIJNS4_23SM100_MMA_TF32_2x1SM_SSINS_10tfloat32_tESM_fLi128ELi256ELNS4_4UMMA5MajorE0ELSO_0ELNSN_7ScaleInE0ELSP_0EEEEEENS4_6LayoutINS5_IJSC_SC_SC_EEENS5_IJNSA_ILi0EEESU_SU_EEEEENS5_IJNS4_10UnderscoreESX_SX_EEEEENS4_18SM100_TMA_2SM_LOADENS4_14ComposedLayoutINS4_7SwizzleILi3ELi4ELi3EEENS4_18smem_ptr_flag_bitsILi32EEENSS_INS5_IJSB_NSA_ILi32EEEEEENS5_IJS16_SC_EEEEEEEvNS4_8identityENS4_28SM100_TMA_2SM_LOAD_MULTICASTES1A_vS1B_EENS_8epilogue10collective18CollectiveEpilogueINS1E_23Sm100TmaWarpSpecializedILi4ELi2ELi16ELb1ELb0EEEJNS5_IJNSA_ILi64EEESG_SF_EEENS5_IJNSS_IS1J_SC_EENSS_INS5_IJNSA_ILi16EEENSA_ILi2EEEEEENS5_IJSC_SF_EEEEEEEEfSI_fSI_NS1E_6fusion15FusionCallbacksIS1I_NS1S_17LinearCombinationIffffLNS_15FloatRoundStyleE2EEES1K_S1R_JEEENS4_5SM1004TMEM4LOAD26SM100_TMEM_LOAD_32dp32b16xENS4_13SM90_TMA_LOADENS11_INS12_ILi2ELi4ELi3EEES15_NSS_INS5_IJSB_S1M_EEENS5_IJS1M_SC_EEEEEEENS4_39AutoVectorizingCopyWithAssumedAlignmentILi128EEENS4_14SM90_TMA_STOREES27_S29_S29_EEEvvEEEEvNT_6ParamsE) ;  /* 0xffffff3406387950 */ /* 0x000fea0003c3ffff */
        .weak           $__internal_2_$__cuda_sm10x_tcgen05_guardrail_trap_unallocated_columns_being_dealloced
        .type           $__internal_2_$__cuda_sm10x_tcgen05_guardrail_trap_unallocated_columns_being_dealloced,@function
        .size           $__internal_2_$__cuda_sm10x_tcgen05_guardrail_trap_unallocated_columns_being_dealloced,(.L_x_239 - $__internal_2_$__cuda_sm10x_tcgen05_guardrail_trap_unallocated_columns_being_dealloced)
$__internal_2_$__cuda_sm10x_tcgen05_guardrail_trap_unallocated_columns_being_dealloced:
[----:B------:R-:W-:Y:S05]  /*cb20*/  BPT.TRAP 0x1 ;  /* 0x000000040000795c */ /* 0x000fea0000300000 */
[----:B------:R-:W-:-:S04]  /*cb30*/  HFMA2 R3, -RZ, RZ, 0, 0 ;  /* 0x00000000ff037431 */ /* 0x000fc800000001ff */
[----:B------:R-:W-:Y:S05]  /*cb40*/  RET.REL.NODEC R2 `(_ZN7cutlass13device_kernelINS_4gemm6kernel13GemmUniversalIN4cute5tupleIJiiiiEEENS1_10collective13CollectiveMmaINS1_35MainloopSm100TmaUmmaWarpSpecializedILi2ELi2ELi4ENS5_IJNS4_1CILi8EEENSA_ILi1EEESC_EEEEENS5_IJNSA_ILi128EEENSA_ILi256EEESF_EEEfNS5_IJlSC_lEEEfSI_NS4_8TiledMMAINS4_8MMA_AtomIJNS4_23SM100_MMA_TF32_2x1SM_SSINS_10tfloat32_tESM_fLi128ELi256ELNS4_4UMMA5MajorE0ELSO_0ELNSN_7ScaleInE0ELSP_0EEEEEENS4_6LayoutINS5_IJSC_SC_SC_EEENS5_IJNSA_ILi0EEESU_SU_EEEEENS5_IJNS4_10UnderscoreESX_SX_EEEEENS4_18SM100_TMA_2SM_LOADENS4_14ComposedLayoutINS4_7SwizzleILi3ELi4ELi3EEENS4_18smem_ptr_flag_bitsILi32EEENSS_INS5_IJSB_NSA_ILi32EEEEEENS5_IJS16_SC_EEEEEEEvNS4_8identityENS4_28SM100_TMA_2SM_LOAD_MULTICASTES1A_vS1B_EENS_8epilogue10collective18CollectiveEpilogueINS1E_23Sm100TmaWarpSpecializedILi4ELi2ELi16ELb1ELb0EEEJNS5_IJNSA_ILi64EEESG_SF_EEENS5_IJNSS_IS1J_SC_EENSS_INS5_IJNSA_ILi16EEENSA_ILi2EEEEEENS5_IJSC_SF_EEEEEEEEfSI_fSI_NS1E_6fusion15FusionCallbacksIS1I_NS1S_17LinearCombinationIffffLNS_15FloatRoundStyleE2EEES1K_S1R_JEEENS4_5SM1004TMEM4LOAD26SM100_TMEM_LOAD_32dp32b16xENS4_13SM90_TMA_LOADENS11_INS12_ILi2ELi4ELi3EEES15_NSS_INS5_IJSB_S1M_EEENS5_IJS1M_SC_EEEEEEENS4_39AutoVectorizingCopyWithAssumedAlignmentILi128EEENS4_14SM90_TMA_STOREES27_S29_S29_EEEvvEEEEvNT_6ParamsE) ;  /* 0xffffff34022c7950 */ /* 0x000fea0003c3ffff */
.L_x_238:
[----:B------:R-:W-:-:S00]  /*cb50*/  BRA `(.L_x_238) ;  /* 0xfffffffc00fc7947 */ /* 0x000fc0000383ffff */
[----:B------:R-:W-:-:S00]  /*cb60*/  NOP ;  /* 0x0000000000007918 */ /* 0x000fc00000000000 */
        /* <DEDUP_REMOVED lines=9> */
.L_x_239:


//--------------------- .nv.global.init           --------------------------
	.section	.nv.global.init,"aw",@progbits
.nv.global.init:
	.type		$str$27,@object
	.size		$str$27,($str$28 - $str$27)
$str$27:
        /*0000*/ 	.byte	0x28, 0x61, 0x64, 0x64, 0x72, 0x65, 0x73, 0x73, 0x20, 0x26, 0x20, 0x6d, 0x61, 0x73, 0x6b, 0x29
        /*0010*/ 	.byte	0x20, 0x3d, 0x3d, 0x20, 0x30, 0x00
	.type		$str$28,@object
	.size		$str$28,($str$26 - $str$28)
$str$28:
        /*0016*/ 	.byte	0x2f, 0x74, 0x6d, 0x70, 0x2f, 0x63, 0x75, 0x74, 0x6c, 0x61, 0x73, 0x73, 0x5f, 0x73, 0x77, 0x65
        /*0026*/ 	.byte	0x65, 0x70, 0x5f, 0x73, 0x72, 0x63, 0x2f, 0x69, 0x6e, 0x63, 0x6c, 0x75, 0x64, 0x65, 0x2f, 0x63
        /*0036*/ 	.byte	0x75, 0x74, 0x65, 0x2f, 0x70, 0x6f, 0x69, 0x6e, 0x74, 0x65, 0x72, 0x5f, 0x66, 0x6c, 0x61, 0x67
        /*0046*/ 	.byte	0x67, 0x65, 0x64, 0x2e, 0x68, 0x70, 0x70, 0x00
	.type		$str$26,@object
	.size		$str$26,($str$25 - $str$26)
$str$26:
        /*004e*/ 	.byte	0x2f, 0x74, 0x6d, 0x70, 0x2f, 0x63, 0x75, 0x74, 0x6c, 0x61, 0x73, 0x73, 0x5f, 0x73, 0x77, 0x65
        /*005e*/ 	.byte	0x65, 0x70, 0x5f, 0x73, 0x72, 0x63, 0x2f, 0x69, 0x6e, 0x63, 0x6c, 0x75, 0x64, 0x65, 0x2f, 0x63
        /*006e*/ 	.byte	0x75, 0x74, 0x65, 0x2f, 0x61, 0x74, 0x6f, 0x6d, 0x2f, 0x63, 0x6f, 0x70, 0x79, 0x5f, 0x74, 0x72
        /*007e*/ 	.byte	0x61, 0x69, 0x74, 0x73, 0x5f, 0x73, 0x6d, 0x31, 0x30, 0x30, 0x2e, 0x68, 0x70, 0x70, 0x00
	.type		$str$25,@object
	.size		$str$25,(__unnamed_1 - $str$25)
$str$25:
        /*008d*/ 	.byte	0x28, 0x28, 0x75, 0x69, 0x6e, 0x74, 0x33, 0x32, 0x5f, 0x74, 0x28, 0x74, 0x68, 0x72, 0x65, 0x61
        /*009d*/ 	.byte	0x64, 0x49, 0x64, 0x78, 0x2e, 0x78, 0x29, 0x20, 0x2f, 0x20, 0x33, 0x32, 0x29, 0x20, 0x25, 0x20
        /*00ad*/ 	.byte	0x34, 0x29, 0x20, 0x3d, 0x3d, 0x20, 0x28, 0x28, 0x28, 0x74, 0x6d, 0x65, 0x6d, 0x5f, 0x61, 0x64
        /*00bd*/ 	.byte	0x64, 0x72, 0x20, 0x3e, 0x3e, 0x20, 0x31, 0x36, 0x29, 0x20, 0x2f, 0x20, 0x33, 0x32, 0x29, 0x20
        /*00cd*/ 	.byte	0x25, 0x20, 0x34, 0x29, 0x00
	.type		__unnamed_1,@object
	.size		__unnamed_1,(__unnamed_2 - __unnamed_1)
__unnamed_1:
        /*00d2*/ 	.byte	0x61, 0x75, 0x74, 0x6f, 0x20, 0x63, 0x75, 0x74, 0x65, 0x3a, 0x3a, 0x61, 0x73, 0x5f, 0x70, 0x6f
        /* <DEDUP_REMOVED lines=23> */
        /*0252*/ 	.byte	0x3a, 0x3a, 0x43, 0x3c, 0x32, 0x30, 0x34, 0x38, 0x3e, 0x3e, 0x3e, 0x3e, 0x5d, 0x00
	.type		__unnamed_2,@object
	.size		__unnamed_2,(.L_2 - __unnamed_2)
__unnamed_2:
        /* <DEDUP_REMOVED lines=42> */
        /*0500*/ 	.byte	0x3e, 0x5d, 0x00
.L_2:


//--------------------- .nv.shared._ZN7cutlass13device_kernelINS_4gemm6kernel13GemmUniversalIN4cute5tupleIJiiiiEEENS1_10collective13CollectiveMmaINS1_35MainloopSm100TmaUmmaWarpSpecializedILi2ELi2ELi4ENS5_IJNS4_1CILi8EEENSA_ILi1EEESC_EEEEENS5_IJNSA_ILi128EEENSA_ILi256EEESF_EEEfNS5_IJlSC_lEEEfSI_NS4_8TiledMMAINS4_8MMA_AtomIJNS4_23SM100_MMA_TF32_2x1SM_SSINS_10tfloat32_tESM_fLi128ELi256ELNS4_4UMMA5MajorE0ELSO_0ELNSN_7ScaleInE0ELSP_0EEEEEENS4_6LayoutINS5_IJSC_SC_SC_EEENS5_IJNSA_ILi0EEESU_SU_EEEEENS5_IJNS4_10UnderscoreESX_SX_EEEEENS4_18SM100_TMA_2SM_LOADENS4_14ComposedLayoutINS4_7SwizzleILi3ELi4ELi3EEENS4_18smem_ptr_flag_bitsILi32EEENSS_INS5_IJSB_NSA_ILi32EEEEEENS5_IJS16_SC_EEEEEEEvNS4_8identityENS4_28SM100_TMA_2SM_LOAD_MULTICASTES1A_vS1B_EENS_8epilogue10collective18CollectiveEpilogueINS1E_23Sm100TmaWarpSpecializedILi4ELi2ELi16ELb1ELb0EEEJNS5_IJNSA_ILi64EEESG_SF_EEENS5_IJNSS_IS1J_SC_EENSS_INS5_IJNSA_ILi16EEENSA_ILi2EEEEEENS5_IJSC_SF_EEEEEEEEfSI_fSI_NS1E_6fusion15FusionCallbacksIS1I_NS1S_17LinearCombinationIffffLNS_15FloatRoundStyleE2EEES1K_S1R_JEEENS4_5SM1004TMEM4LOAD26SM100_TMEM_LOAD_32dp32b16xENS4_13SM90_TMA_LOADENS11_INS12_ILi2ELi4ELi3EEES15_NSS_INS5_IJSB_S1M_EEENS5_IJS1M_SC_EEEEEEENS4_39AutoVectorizingCopyWithAssumedAlignmentILi128EEENS4_14SM90_TMA_STOREES27_S29_S29_EEEvvEEEEvNT_6ParamsE --------------------------
	.section	.nv.shared._ZN7cutlass13device_kernelINS_4gemm6kernel13GemmUniversalIN4cute5tupleIJiiiiEEENS1_10collective13CollectiveMmaINS1_35MainloopSm100TmaUmmaWarpSpecializedILi2ELi2ELi4ENS5_IJNS4_1CILi8EEENSA_ILi1EEESC_EEEEENS5_IJNSA_ILi128EEENSA_ILi256EEESF_EEEfNS5_IJlSC_lEEEfSI_NS4_8TiledMMAINS4_8MMA_AtomIJNS4_23SM100_MMA_TF32_2x1SM_SSINS_10tfloat32_tESM_fLi128ELi256ELNS4_4UMMA5MajorE0ELSO_0ELNSN_7ScaleInE0ELSP_0EEEEEENS4_6LayoutINS5_IJSC_SC_SC_EEENS5_IJNSA_ILi0EEESU_SU_EEEEENS5_IJNS4_10UnderscoreESX_SX_EEEEENS4_18SM100_TMA_2SM_LOADENS4_14ComposedLayoutINS4_7SwizzleILi3ELi4ELi3EEENS4_18smem_ptr_flag_bitsILi32EEENSS_INS5_IJSB_NSA_ILi32EEEEEENS5_IJS16_SC_EEEEEEEvNS4_8identityENS4_28SM100_TMA_2SM_LOAD_MULTICASTES1A_vS1B_EENS_8epilogue10collective18CollectiveEpilogueINS1E_23Sm100TmaWarpSpecializedILi4ELi2ELi16ELb1ELb0EEEJNS5_IJNSA_ILi64EEESG_SF_EEENS5_IJNSS_IS1J_SC_EENSS_INS5_IJNSA_ILi16EEENSA_ILi2EEEEEENS5_IJSC_SF_EEEEEEEEfSI_fSI_NS1E_6fusion15FusionCallbacksIS1I_NS1S_17LinearCombinationIffffLNS_15FloatRoundStyleE2EEES1K_S1R_JEEENS4_5SM1004TMEM4LOAD26SM100_TMEM_LOAD_32dp32b16xENS4_13SM90_TMA_LOADENS11_INS12_ILi2ELi4ELi3EEES15_NSS_INS5_IJSB_S1M_EEENS5_IJS1M_SC_EEEEEEENS4_39AutoVectorizingCopyWithAssumedAlignmentILi128EEENS4_14SM90_TMA_STOREES27_S29_S29_EEEvvEEEEvNT_6ParamsE,"aw",@nobits
	.sectionflags	@""
	.align	16
	.zero		1024


//--------------------- .nv.shared.reserved.0     --------------------------
	.section	.nv.shared.reserved.0,"aw",@nobits
	.weak		__nv_reservedSMEM_offset_0_alias
	.size		__nv_reservedSMEM_offset_0_alias, 0, 64
	.other		__nv_reservedSMEM_offset_0_alias,@"STO_CUDA_RESERVED_SHARED STV_DEFAULT"
__nv_reservedSMEM_offset_0_alias:
	.zero		0
.nv.shared.reserved.0:
	.zero		64
	.weak		__nv_reservedSMEM_tcgen05_partition
	.type		__nv_reservedSMEM_tcgen05_partition,@object
	.size		__nv_reservedSMEM_tcgen05_partition,(.L_0 - __nv_reservedSMEM_tcgen05_partition)
__nv_reservedSMEM_tcgen05_partition:
	.zero		32
.L_0:


//--------------------- .nv.global                --------------------------
	.section	.nv.global,"aw",@nobits
.nv.global:
	.type		_ZN40_INTERNAL_39ed6afa_4_k_cu_295287da_259504cute1_E,@object
	.size		_ZN40_INTERNAL_39ed6afa_4_k_cu_295287da_259504cute1_E,(_ZN40_INTERNAL_39ed6afa_4_k_cu_295287da_259504cuda3std3__45__cpo6cbeginE - _ZN40_INTERNAL_39ed6afa_4_k_cu_295287da_259504cute1_E)
_ZN40_INTERNAL_39ed6afa_4_k_cu_295287da_259504cute1_E:
	.zero		1
	.type		_ZN40_INTERNAL_39ed6afa_4_k_cu_295287da_259504cuda3std3__45__cpo6cbeginE,@object
	.size		_ZN40_INTERNAL_39ed6afa_4_k_cu_295287da_259504cuda3std3__45__cpo6cbeginE,(_ZN40_INTERNAL_39ed6afa_4_k_cu_295287da_259504cuda3std3__48in_placeE - _ZN40_INTERNAL_39ed6afa_4_k_cu_295287da_259504cuda3std3__45__cpo6cbeginE)
_ZN40_INTERNAL_39ed6afa_4_k_cu_295287da_259504cuda3std3__45__cpo6cbeginE:
	.zero		1
	.type		_ZN40_INTERNAL_39ed6afa_4_k_cu_295287da_259504cuda3std3__48in_placeE,@object
	.size		_ZN40_INTERNAL_39ed6afa_4_k_cu_295287da_259504cuda3std3__48in_placeE,(_ZN40_INTERNAL_39ed6afa_4_k_cu_295287da_259504cuda3std6ranges3__45__cpo9iter_moveE - _ZN40_INTERNAL_39ed6afa_4_k_cu_295287da_259504cuda3std3__48in_placeE)
_ZN40_INTERNAL_39ed6afa_4_k_cu_295287da_259504cuda3std3__48in_placeE:
	.zero		1
	.type		_ZN40_INTERNAL_39ed6afa_4_k_cu_295287da_259504cuda3std6ranges3__45__cpo9iter_moveE,@object
	.size		_ZN40_INTERNAL_39ed6afa_4_k_cu_295287da_259504cuda3std6ranges3__45__cpo9iter_moveE,(_ZN40_INTERNAL_39ed6afa_4_k_cu_295287da_259504cuda3std3__45__cpo5beginE - _ZN40_INTERNAL_39ed6afa_4_k_cu_295287da_259504cuda3std6ranges3__45__cpo9iter_moveE)
_ZN40_INTERNAL_39ed6afa_4_k_cu_295287da_259504cuda3std6ranges3__45__cpo9iter_moveE:
	.zero		1
	.type		_ZN40_INTERNAL_39ed6afa_4_k_cu_295287da_259504cuda3std3__45__cpo5beginE,@object
	.size		_ZN40_INTERNAL_39ed6afa_4_k_cu_295287da_259504cuda3std3__45__cpo5beginE,(_ZN40_INTERNAL_39ed6afa_4_k_cu_295287da_259504cuda3std3__442_GLOBAL__N__39ed6afa_4_k_cu_295287da_259506ignoreE - _ZN40_INTERNAL_39ed6afa_4_k_cu_295287da_259504cuda3std3__45__cpo5beginE)
_ZN40_INTERNAL_39ed6afa_4_k_cu_295287da_259504cuda3std3__45__cpo5beginE:
	.zero		1
	.type		_ZN40_INTERNAL_39ed6afa_4_k_cu_295287da_259504cuda3std3__442_GLOBAL__N__39ed6afa_4_k_cu_295287da_259506ignoreE,@object
	.size		_ZN40_INTERNAL_39ed6afa_4_k_cu_295287da_259504cuda3std3__442_GLOBAL__N__39ed6afa_4_k_cu_295287da_259506ignoreE,(_ZN40_INTERNAL_39ed6afa_4_k_cu_295287da_259504cute7productE - _ZN40_INTERNAL_39ed6afa_4_k_cu_295287da_259504cuda3std3__442_GLOBAL__N__39ed6afa_4_k_cu_295287da_259506ignoreE)
_ZN40_INTERNAL_39ed6afa_4_k_cu_295287da_259504cuda3std3__442_GLOBAL__N__39ed6afa_4_k_cu_295287da_259506ignoreE:
	.zero		1
	.type		_ZN40_INTERNAL_39ed6afa_4_k_cu_295287da_259504cute7productE,@object
	.size		_ZN40_INTERNAL_39ed6afa_4_k_cu_295287da_259504cute7productE,(_ZN40_INTERNAL_39ed6afa_4_k_cu_295287da_259504cuda3std3__45__cpo3endE - _ZN40_INTERNAL_39ed6afa_4_k_cu_295287da_259504cute7productE)
_ZN40_INTERNAL_39ed6afa_4_k_cu_295287da_259504cute7productE:
	.zero		1
	.type		_ZN40_INTERNAL_39ed6afa_4_k_cu_295287da_259504cuda3std3__45__cpo3endE,@object
	.size		_ZN40_INTERNAL_39ed6afa_4_k_cu_295287da_259504cuda3std3__45__cpo3endE,(_ZN40_INTERNAL_39ed6afa_4_k_cu_295287da_259504cuda3std3__419piecewise_constructE - _ZN40_INTERNAL_39ed6afa_4_k_cu_295287da_259504cuda3std3__45__cpo3endE)
_ZN40_INTERNAL_39ed6afa_4_k_cu_295287da_259504cuda3std3__45__cpo3endE:
	.zero		1
	.type		_ZN40_INTERNAL_39ed6afa_4_k_cu_295287da_259504cuda3std3__419piecewise_constructE,@object
	.size		_ZN40_INTERNAL_39ed6afa_4_k_cu_295287da_259504cuda3std3__419piecewise_constructE,(_ZN40_INTERNAL_39ed6afa_4_k_cu_295287da_259504cuda3std3__45__cpo4cendE - _ZN40_INTERNAL_39ed6afa_4_k_cu_295287da_259504cuda3std3__419piecewise_constructE)
_ZN40_INTERNAL_39ed6afa_4_k_cu_295287da_259504cuda3std3__419piecewise_constructE:
	.zero		1
	.type		_ZN40_INTERNAL_39ed6afa_4_k_cu_295287da_259504cuda3std3__45__cpo4cendE,@object
	.size		_ZN40_INTERNAL_39ed6afa_4_k_cu_295287da_259504cuda3std3__45__cpo4cendE,(_ZN40_INTERNAL_39ed6afa_4_k_cu_295287da_259504cuda3std6ranges3__45__cpo4swapE - _ZN40_INTERNAL_39ed6afa_4_k_cu_295287da_259504cuda3std3__45__cpo4cendE)
_ZN40_INTERNAL_39ed6afa_4_k_cu_295287da_259504cuda3std3__45__cpo4cendE:
	.zero		1
	.type		_ZN40_INTERNAL_39ed6afa_4_k_cu_295287da_259504cuda3std6ranges3__45__cpo4swapE,@object
	.size		_ZN40_INTERNAL_39ed6afa_4_k_cu_295287da_259504cuda3std6ranges3__45__cpo4swapE,(.L_10 - _ZN40_INTERNAL_39ed6afa_4_k_cu_295287da_259504cuda3std6ranges3__45__cpo4swapE)
_ZN40_INTERNAL_39ed6afa_4_k_cu_295287da_259504cuda3std6ranges3__45__cpo4swapE:
	.zero		1
.L_10:


//--------------------- .nv.constant0._ZN7cutlass13device_kernelINS_4gemm6kernel13GemmUniversalIN4cute5tupleIJiiiiEEENS1_10collective13CollectiveMmaINS1_35MainloopSm100TmaUmmaWarpSpecializedILi2ELi2ELi4ENS5_IJNS4_1CILi8EEENSA_ILi1EEESC_EEEEENS5_IJNSA_ILi128EEENSA_ILi256EEESF_EEEfNS5_IJlSC_lEEEfSI_NS4_8TiledMMAINS4_8MMA_AtomIJNS4_23SM100_MMA_TF32_2x1SM_SSINS_10tfloat32_tESM_fLi128ELi256ELNS4_4UMMA5MajorE0ELSO_0ELNSN_7ScaleInE0ELSP_0EEEEEENS4_6LayoutINS5_IJSC_SC_SC_EEENS5_IJNSA_ILi0EEESU_SU_EEEEENS5_IJNS4_10UnderscoreESX_SX_EEEEENS4_18SM100_TMA_2SM_LOADENS4_14ComposedLayoutINS4_7SwizzleILi3ELi4ELi3EEENS4_18smem_ptr_flag_bitsILi32EEENSS_INS5_IJSB_NSA_ILi32EEEEEENS5_IJS16_SC_EEEEEEEvNS4_8identityENS4_28SM100_TMA_2SM_LOAD_MULTICASTES1A_vS1B_EENS_8epilogue10collective18CollectiveEpilogueINS1E_23Sm100TmaWarpSpecializedILi4ELi2ELi16ELb1ELb0EEEJNS5_IJNSA_ILi64EEESG_SF_EEENS5_IJNSS_IS1J_SC_EENSS_INS5_IJNSA_ILi16EEENSA_ILi2EEEEEENS5_IJSC_SF_EEEEEEEEfSI_fSI_NS1E_6fusion15FusionCallbacksIS1I_NS1S_17LinearCombinationIffffLNS_15FloatRoundStyleE2EEES1K_S1R_JEEENS4_5SM1004TMEM4LOAD26SM100_TMEM_LOAD_32dp32b16xENS4_13SM90_TMA_LOADENS11_INS12_ILi2ELi4ELi3EEES15_NSS_INS5_IJSB_S1M_EEENS5_IJS1M_SC_EEEEEEENS4_39AutoVectorizingCopyWithAssumedAlignmentILi128EEENS4_14SM90_TMA_STOREES27_S29_S29_EEEvvEEEEvNT_6ParamsE --------------------------
	.section	.nv.constant0._ZN7cutlass13device_kernelINS_4gemm6kernel13GemmUniversalIN4cute5tupleIJiiiiEEENS1_10collective13CollectiveMmaINS1_35MainloopSm100TmaUmmaWarpSpecializedILi2ELi2ELi4ENS5_IJNS4_1CILi8EEENSA_ILi1EEESC_EEEEENS5_IJNSA_ILi128EEENSA_ILi256EEESF_EEEfNS5_IJlSC_lEEEfSI_NS4_8TiledMMAINS4_8MMA_AtomIJNS4_23SM100_MMA_TF32_2x1SM_SSINS_10tfloat32_tESM_fLi128ELi256ELNS4_4UMMA5MajorE0ELSO_0ELNSN_7ScaleInE0ELSP_0EEEEEENS4_6LayoutINS5_IJSC_SC_SC_EEENS5_IJNSA_ILi0EEESU_SU_EEEEENS5_IJNS4_10UnderscoreESX_SX_EEEEENS4_18SM100_TMA_2SM_LOADENS4_14ComposedLayoutINS4_7SwizzleILi3ELi4ELi3EEENS4_18smem_ptr_flag_bitsILi32EEENSS_INS5_IJSB_NSA_ILi32EEEEEENS5_IJS16_SC_EEEEEEEvNS4_8identityENS4_28SM100_TMA_2SM_LOAD_MULTICASTES1A_vS1B_EENS_8epilogue10collective18CollectiveEpilogueINS1E_23Sm100TmaWarpSpecializedILi4ELi2ELi16ELb1ELb0EEEJNS5_IJNSA_ILi64EEESG_SF_EEENS5_IJNSS_IS1J_SC_EENSS_INS5_IJNSA_ILi16EEENSA_ILi2EEEEEENS5_IJSC_SF_EEEEEEEEfSI_fSI_NS1E_6fusion15FusionCallbacksIS1I_NS1S_17LinearCombinationIffffLNS_15FloatRoundStyleE2EEES1K_S1R_JEEENS4_5SM1004TMEM4LOAD26SM100_TMEM_LOAD_32dp32b16xENS4_13SM90_TMA_LOADENS11_INS12_ILi2ELi4ELi3EEES15_NSS_INS5_IJSB_S1M_EEENS5_IJS1M_SC_EEEEEEENS4_39AutoVectorizingCopyWithAssumedAlignmentILi128EEENS4_14SM90_TMA_STOREES27_S29_S29_EEEvvEEEEvNT_6ParamsE,"a",@progbits
	.sectionflags	@""
	.align	4
.nv.constant0._ZN7cutlass13device_kernelINS_4gemm6kernel13GemmUniversalIN4cute5tupleIJiiiiEEENS1_10collective13CollectiveMmaINS1_35MainloopSm100TmaUmmaWarpSpecializedILi2ELi2ELi4ENS5_IJNS4_1CILi8EEENSA_ILi1EEESC_EEEEENS5_IJNSA_ILi128EEENSA_ILi256EEESF_EEEfNS5_IJlSC_lEEEfSI_NS4_8TiledMMAINS4_8MMA_AtomIJNS4_23SM100_MMA_TF32_2x1SM_SSINS_10tfloat32_tESM_fLi128ELi256ELNS4_4UMMA5MajorE0ELSO_0ELNSN_7ScaleInE0ELSP_0EEEEEENS4_6LayoutINS5_IJSC_SC_SC_EEENS5_IJNSA_ILi0EEESU_SU_EEEEENS5_IJNS4_10UnderscoreESX_SX_EEEEENS4_18SM100_TMA_2SM_LOADENS4_14ComposedLayoutINS4_7SwizzleILi3ELi4ELi3EEENS4_18smem_ptr_flag_bitsILi32EEENSS_INS5_IJSB_NSA_ILi32EEEEEENS5_IJS16_SC_EEEEEEEvNS4_8identityENS4_28SM100_TMA_2SM_LOAD_MULTICASTES1A_vS1B_EENS_8epilogue10collective18CollectiveEpilogueINS1E_23Sm100TmaWarpSpecializedILi4ELi2ELi16ELb1ELb0EEEJNS5_IJNSA_ILi64EEESG_SF_EEENS5_IJNSS_IS1J_SC_EENSS_INS5_IJNSA_ILi16EEENSA_ILi2EEEEEENS5_IJSC_SF_EEEEEEEEfSI_fSI_NS1E_6fusion15FusionCallbacksIS1I_NS1S_17LinearCombinationIffffLNS_15FloatRoundStyleE2EEES1K_S1R_JEEENS4_5SM1004TMEM4LOAD26SM100_TMEM_LOAD_32dp32b16xENS4_13SM90_TMA_LOADENS11_INS12_ILi2ELi4ELi3EEES15_NSS_INS5_IJSB_S1M_EEENS5_IJS1M_SC_EEEEEEENS4_39AutoVectorizingCopyWithAssumedAlignmentILi128EEENS4_14SM90_TMA_STOREES27_S29_S29_EEEvvEEEEvNT_6ParamsE:
	.zero		2944


//--------------------- SYMBOLS --------------------------

	.type		.nv.reservedSmem.offset0,@object
	.size		.nv.reservedSmem.offset0,0x4
	.type		.nv.reservedSmem.cap,@object
	.size		.nv.reservedSmem.cap,0x4
	.type		__assertfail,@function
